//
// Generated by NVIDIA NVVM Compiler
//
// Compiler Build ID: CL-36424714
// Cuda compilation tools, release 13.0, V13.0.88
// Based on NVVM 20.0.0
//

.version 9.0
.target sm_100
.address_size 64

	// .globl	_Z14partialproductPfPiS0_S_S_iiii

.visible .entry _Z14partialproductPfPiS0_S_S_iiii(
	.param .u64 .ptr .align 1 _Z14partialproductPfPiS0_S_S_iiii_param_0,
	.param .u64 .ptr .align 1 _Z14partialproductPfPiS0_S_S_iiii_param_1,
	.param .u64 .ptr .align 1 _Z14partialproductPfPiS0_S_S_iiii_param_2,
	.param .u64 .ptr .align 1 _Z14partialproductPfPiS0_S_S_iiii_param_3,
	.param .u64 .ptr .align 1 _Z14partialproductPfPiS0_S_S_iiii_param_4,
	.param .u32 _Z14partialproductPfPiS0_S_S_iiii_param_5,
	.param .u32 _Z14partialproductPfPiS0_S_S_iiii_param_6,
	.param .u32 _Z14partialproductPfPiS0_S_S_iiii_param_7,
	.param .u32 _Z14partialproductPfPiS0_S_S_iiii_param_8
)
{
	.reg .pred 	%p<21>;
	.reg .b32 	%r<75>;
	.reg .b32 	%f<121>;
	.reg .b64 	%rd<228>;

	ld.param.u64 	%rd48, [_Z14partialproductPfPiS0_S_S_iiii_param_0];
	ld.param.u64 	%rd49, [_Z14partialproductPfPiS0_S_S_iiii_param_1];
	ld.param.u64 	%rd50, [_Z14partialproductPfPiS0_S_S_iiii_param_2];
	ld.param.u64 	%rd51, [_Z14partialproductPfPiS0_S_S_iiii_param_3];
	ld.param.u64 	%rd52, [_Z14partialproductPfPiS0_S_S_iiii_param_4];
	ld.param.u32 	%r5, [_Z14partialproductPfPiS0_S_S_iiii_param_6];
	ld.param.u32 	%r6, [_Z14partialproductPfPiS0_S_S_iiii_param_8];
	cvta.to.global.u64 	%rd1, %rd52;
	cvta.to.global.u64 	%rd2, %rd51;
	cvta.to.global.u64 	%rd3, %rd49;
	cvta.to.global.u64 	%rd4, %rd48;
	cvta.to.global.u64 	%rd5, %rd50;
	mov.u32 	%r7, %tid.x;
	mov.u32 	%r8, %ctaid.x;
	mov.u32 	%r9, %ntid.x;
	mad.lo.s32 	%r1, %r8, %r9, %r7;
	setp.ge.s32 	%p1, %r1, %r6;
	@%p1 bra 	$L__BB0_13;
	cvt.s64.s32 	%rd6, %r5;
	setp.eq.s32 	%p2, %r5, 0;
	@%p2 bra 	$L__BB0_13;
	mul.lo.s32 	%r10, %r5, %r1;
	cvt.s64.s32 	%rd7, %r10;
	setp.lt.u32 	%p3, %r5, 8;
	mov.b64 	%rd218, 0;
	@%p3 bra 	$L__BB0_5;
	and.b64  	%rd218, %rd6, -8;
	shl.b64 	%rd54, %rd7, 2;
	add.s64 	%rd55, %rd54, 16;
	add.s64 	%rd215, %rd5, %rd55;
	add.s64 	%rd214, %rd4, %rd55;
	add.s64 	%rd213, %rd3, %rd55;
	mov.u64 	%rd216, %rd218;
$L__BB0_4:
	.pragma "nounroll";
	ld.global.u32 	%r11, [%rd215+-16];
	mul.wide.s32 	%rd56, %r11, 4;
	add.s64 	%rd57, %rd1, %rd56;
	ld.global.f32 	%f1, [%rd214+-16];
	ld.global.u32 	%r12, [%rd213+-16];
	mul.wide.s32 	%rd58, %r12, 4;
	add.s64 	%rd59, %rd2, %rd58;
	ld.global.f32 	%f2, [%rd59];
	mul.f32 	%f3, %f1, %f2;
	atom.global.add.f32 	%f4, [%rd57], %f3;
	ld.global.u32 	%r13, [%rd215+-12];
	mul.wide.s32 	%rd60, %r13, 4;
	add.s64 	%rd61, %rd1, %rd60;
	ld.global.f32 	%f5, [%rd214+-12];
	ld.global.u32 	%r14, [%rd213+-12];
	mul.wide.s32 	%rd62, %r14, 4;
	add.s64 	%rd63, %rd2, %rd62;
	ld.global.f32 	%f6, [%rd63];
	mul.f32 	%f7, %f5, %f6;
	atom.global.add.f32 	%f8, [%rd61], %f7;
	ld.global.u32 	%r15, [%rd215+-8];
	mul.wide.s32 	%rd64, %r15, 4;
	add.s64 	%rd65, %rd1, %rd64;
	ld.global.f32 	%f9, [%rd214+-8];
	ld.global.u32 	%r16, [%rd213+-8];
	mul.wide.s32 	%rd66, %r16, 4;
	add.s64 	%rd67, %rd2, %rd66;
	ld.global.f32 	%f10, [%rd67];
	mul.f32 	%f11, %f9, %f10;
	atom.global.add.f32 	%f12, [%rd65], %f11;
	ld.global.u32 	%r17, [%rd215+-4];
	mul.wide.s32 	%rd68, %r17, 4;
	add.s64 	%rd69, %rd1, %rd68;
	ld.global.f32 	%f13, [%rd214+-4];
	ld.global.u32 	%r18, [%rd213+-4];
	mul.wide.s32 	%rd70, %r18, 4;
	add.s64 	%rd71, %rd2, %rd70;
	ld.global.f32 	%f14, [%rd71];
	mul.f32 	%f15, %f13, %f14;
	atom.global.add.f32 	%f16, [%rd69], %f15;
	ld.global.u32 	%r19, [%rd215];
	mul.wide.s32 	%rd72, %r19, 4;
	add.s64 	%rd73, %rd1, %rd72;
	ld.global.f32 	%f17, [%rd214];
	ld.global.u32 	%r20, [%rd213];
	mul.wide.s32 	%rd74, %r20, 4;
	add.s64 	%rd75, %rd2, %rd74;
	ld.global.f32 	%f18, [%rd75];
	mul.f32 	%f19, %f17, %f18;
	atom.global.add.f32 	%f20, [%rd73], %f19;
	ld.global.u32 	%r21, [%rd215+4];
	mul.wide.s32 	%rd76, %r21, 4;
	add.s64 	%rd77, %rd1, %rd76;
	ld.global.f32 	%f21, [%rd214+4];
	ld.global.u32 	%r22, [%rd213+4];
	mul.wide.s32 	%rd78, %r22, 4;
	add.s64 	%rd79, %rd2, %rd78;
	ld.global.f32 	%f22, [%rd79];
	mul.f32 	%f23, %f21, %f22;
	atom.global.add.f32 	%f24, [%rd77], %f23;
	ld.global.u32 	%r23, [%rd215+8];
	mul.wide.s32 	%rd80, %r23, 4;
	add.s64 	%rd81, %rd1, %rd80;
	ld.global.f32 	%f25, [%rd214+8];
	ld.global.u32 	%r24, [%rd213+8];
	mul.wide.s32 	%rd82, %r24, 4;
	add.s64 	%rd83, %rd2, %rd82;
	ld.global.f32 	%f26, [%rd83];
	mul.f32 	%f27, %f25, %f26;
	atom.global.add.f32 	%f28, [%rd81], %f27;
	ld.global.u32 	%r25, [%rd215+12];
	mul.wide.s32 	%rd84, %r25, 4;
	add.s64 	%rd85, %rd1, %rd84;
	ld.global.f32 	%f29, [%rd214+12];
	ld.global.u32 	%r26, [%rd213+12];
	mul.wide.s32 	%rd86, %r26, 4;
	add.s64 	%rd87, %rd2, %rd86;
	ld.global.f32 	%f30, [%rd87];
	mul.f32 	%f31, %f29, %f30;
	atom.global.add.f32 	%f32, [%rd85], %f31;
	add.s64 	%rd216, %rd216, -8;
	add.s64 	%rd215, %rd215, 32;
	add.s64 	%rd214, %rd214, 32;
	add.s64 	%rd213, %rd213, 32;
	setp.ne.s64 	%p4, %rd216, 0;
	@%p4 bra 	$L__BB0_4;
$L__BB0_5:
	and.b32  	%r27, %r5, 7;
	setp.eq.s32 	%p5, %r27, 0;
	@%p5 bra 	$L__BB0_13;
	cvt.u64.u32 	%rd88, %r5;
	and.b64  	%rd89, %rd88, 7;
	add.s64 	%rd90, %rd89, -1;
	setp.lt.u64 	%p6, %rd90, 3;
	@%p6 bra 	$L__BB0_8;
	add.s64 	%rd91, %rd218, %rd7;
	shl.b64 	%rd92, %rd91, 2;
	add.s64 	%rd93, %rd5, %rd92;
	ld.global.u32 	%r28, [%rd93];
	mul.wide.s32 	%rd94, %r28, 4;
	add.s64 	%rd95, %rd1, %rd94;
	add.s64 	%rd96, %rd4, %rd92;
	ld.global.f32 	%f33, [%rd96];
	add.s64 	%rd97, %rd3, %rd92;
	ld.global.u32 	%r29, [%rd97];
	mul.wide.s32 	%rd98, %r29, 4;
	add.s64 	%rd99, %rd2, %rd98;
	ld.global.f32 	%f34, [%rd99];
	mul.f32 	%f35, %f33, %f34;
	atom.global.add.f32 	%f36, [%rd95], %f35;
	ld.global.u32 	%r30, [%rd93+4];
	mul.wide.s32 	%rd100, %r30, 4;
	add.s64 	%rd101, %rd1, %rd100;
	ld.global.f32 	%f37, [%rd96+4];
	ld.global.u32 	%r31, [%rd97+4];
	mul.wide.s32 	%rd102, %r31, 4;
	add.s64 	%rd103, %rd2, %rd102;
	ld.global.f32 	%f38, [%rd103];
	mul.f32 	%f39, %f37, %f38;
	atom.global.add.f32 	%f40, [%rd101], %f39;
	ld.global.u32 	%r32, [%rd93+8];
	mul.wide.s32 	%rd104, %r32, 4;
	add.s64 	%rd105, %rd1, %rd104;
	ld.global.f32 	%f41, [%rd96+8];
	ld.global.u32 	%r33, [%rd97+8];
	mul.wide.s32 	%rd106, %r33, 4;
	add.s64 	%rd107, %rd2, %rd106;
	ld.global.f32 	%f42, [%rd107];
	mul.f32 	%f43, %f41, %f42;
	atom.global.add.f32 	%f44, [%rd105], %f43;
	ld.global.u32 	%r34, [%rd93+12];
	mul.wide.s32 	%rd108, %r34, 4;
	add.s64 	%rd109, %rd1, %rd108;
	ld.global.f32 	%f45, [%rd96+12];
	ld.global.u32 	%r35, [%rd97+12];
	mul.wide.s32 	%rd110, %r35, 4;
	add.s64 	%rd111, %rd2, %rd110;
	ld.global.f32 	%f46, [%rd111];
	mul.f32 	%f47, %f45, %f46;
	atom.global.add.f32 	%f48, [%rd109], %f47;
	add.s64 	%rd218, %rd218, 4;
$L__BB0_8:
	and.b32  	%r36, %r5, 3;
	setp.eq.s32 	%p7, %r36, 0;
	@%p7 bra 	$L__BB0_13;
	setp.eq.s32 	%p8, %r36, 1;
	@%p8 bra 	$L__BB0_11;
	add.s64 	%rd112, %rd218, %rd7;
	shl.b64 	%rd113, %rd112, 2;
	add.s64 	%rd114, %rd5, %rd113;
	ld.global.u32 	%r37, [%rd114];
	mul.wide.s32 	%rd115, %r37, 4;
	add.s64 	%rd116, %rd1, %rd115;
	add.s64 	%rd117, %rd4, %rd113;
	ld.global.f32 	%f49, [%rd117];
	add.s64 	%rd118, %rd3, %rd113;
	ld.global.u32 	%r38, [%rd118];
	mul.wide.s32 	%rd119, %r38, 4;
	add.s64 	%rd120, %rd2, %rd119;
	ld.global.f32 	%f50, [%rd120];
	mul.f32 	%f51, %f49, %f50;
	atom.global.add.f32 	%f52, [%rd116], %f51;
	ld.global.u32 	%r39, [%rd114+4];
	mul.wide.s32 	%rd121, %r39, 4;
	add.s64 	%rd122, %rd1, %rd121;
	ld.global.f32 	%f53, [%rd117+4];
	ld.global.u32 	%r40, [%rd118+4];
	mul.wide.s32 	%rd123, %r40, 4;
	add.s64 	%rd124, %rd2, %rd123;
	ld.global.f32 	%f54, [%rd124];
	mul.f32 	%f55, %f53, %f54;
	atom.global.add.f32 	%f56, [%rd122], %f55;
	add.s64 	%rd218, %rd218, 2;
$L__BB0_11:
	and.b32  	%r41, %r5, 1;
	setp.eq.b32 	%p9, %r41, 1;
	not.pred 	%p10, %p9;
	@%p10 bra 	$L__BB0_13;
	add.s64 	%rd125, %rd218, %rd7;
	shl.b64 	%rd126, %rd125, 2;
	add.s64 	%rd127, %rd5, %rd126;
	ld.global.u32 	%r42, [%rd127];
	mul.wide.s32 	%rd128, %r42, 4;
	add.s64 	%rd129, %rd1, %rd128;
	add.s64 	%rd130, %rd4, %rd126;
	ld.global.f32 	%f57, [%rd130];
	add.s64 	%rd131, %rd3, %rd126;
	ld.global.u32 	%r43, [%rd131];
	mul.wide.s32 	%rd132, %r43, 4;
	add.s64 	%rd133, %rd2, %rd132;
	ld.global.f32 	%f58, [%rd133];
	mul.f32 	%f59, %f57, %f58;
	atom.global.add.f32 	%f60, [%rd129], %f59;
$L__BB0_13:
	setp.ne.s32 	%p11, %r1, 0;
	@%p11 bra 	$L__BB0_26;
	ld.param.u32 	%r74, [_Z14partialproductPfPiS0_S_S_iiii_param_5];
	mul.lo.s32 	%r2, %r6, %r5;
	add.s32 	%r3, %r74, -1;
	setp.ge.u32 	%p12, %r2, %r3;
	@%p12 bra 	$L__BB0_26;
	cvt.s64.s32 	%rd134, %r3;
	cvt.s64.s32 	%rd225, %r2;
	add.s64 	%rd135, %rd225, 1;
	max.u64 	%rd136, %rd135, %rd134;
	sub.s64 	%rd26, %rd136, %rd225;
	and.b64  	%rd27, %rd26, 7;
	sub.s64 	%rd137, %rd225, %rd136;
	setp.gt.u64 	%p13, %rd137, -8;
	@%p13 bra 	$L__BB0_18;
	and.b64  	%rd223, %rd26, -8;
	shl.b64 	%rd138, %rd225, 2;
	add.s64 	%rd139, %rd138, 16;
	add.s64 	%rd222, %rd5, %rd139;
	add.s64 	%rd221, %rd4, %rd139;
	add.s64 	%rd220, %rd3, %rd139;
$L__BB0_17:
	.pragma "nounroll";
	ld.global.u32 	%r44, [%rd222+-16];
	mul.wide.s32 	%rd140, %r44, 4;
	add.s64 	%rd141, %rd1, %rd140;
	ld.global.f32 	%f61, [%rd221+-16];
	ld.global.u32 	%r45, [%rd220+-16];
	mul.wide.s32 	%rd142, %r45, 4;
	add.s64 	%rd143, %rd2, %rd142;
	ld.global.f32 	%f62, [%rd143];
	mul.f32 	%f63, %f61, %f62;
	atom.global.add.f32 	%f64, [%rd141], %f63;
	ld.global.u32 	%r46, [%rd222+-12];
	mul.wide.s32 	%rd144, %r46, 4;
	add.s64 	%rd145, %rd1, %rd144;
	ld.global.f32 	%f65, [%rd221+-12];
	ld.global.u32 	%r47, [%rd220+-12];
	mul.wide.s32 	%rd146, %r47, 4;
	add.s64 	%rd147, %rd2, %rd146;
	ld.global.f32 	%f66, [%rd147];
	mul.f32 	%f67, %f65, %f66;
	atom.global.add.f32 	%f68, [%rd145], %f67;
	ld.global.u32 	%r48, [%rd222+-8];
	mul.wide.s32 	%rd148, %r48, 4;
	add.s64 	%rd149, %rd1, %rd148;
	ld.global.f32 	%f69, [%rd221+-8];
	ld.global.u32 	%r49, [%rd220+-8];
	mul.wide.s32 	%rd150, %r49, 4;
	add.s64 	%rd151, %rd2, %rd150;
	ld.global.f32 	%f70, [%rd151];
	mul.f32 	%f71, %f69, %f70;
	atom.global.add.f32 	%f72, [%rd149], %f71;
	ld.global.u32 	%r50, [%rd222+-4];
	mul.wide.s32 	%rd152, %r50, 4;
	add.s64 	%rd153, %rd1, %rd152;
	ld.global.f32 	%f73, [%rd221+-4];
	ld.global.u32 	%r51, [%rd220+-4];
	mul.wide.s32 	%rd154, %r51, 4;
	add.s64 	%rd155, %rd2, %rd154;
	ld.global.f32 	%f74, [%rd155];
	mul.f32 	%f75, %f73, %f74;
	atom.global.add.f32 	%f76, [%rd153], %f75;
	ld.global.u32 	%r52, [%rd222];
	mul.wide.s32 	%rd156, %r52, 4;
	add.s64 	%rd157, %rd1, %rd156;
	ld.global.f32 	%f77, [%rd221];
	ld.global.u32 	%r53, [%rd220];
	mul.wide.s32 	%rd158, %r53, 4;
	add.s64 	%rd159, %rd2, %rd158;
	ld.global.f32 	%f78, [%rd159];
	mul.f32 	%f79, %f77, %f78;
	atom.global.add.f32 	%f80, [%rd157], %f79;
	ld.global.u32 	%r54, [%rd222+4];
	mul.wide.s32 	%rd160, %r54, 4;
	add.s64 	%rd161, %rd1, %rd160;
	ld.global.f32 	%f81, [%rd221+4];
	ld.global.u32 	%r55, [%rd220+4];
	mul.wide.s32 	%rd162, %r55, 4;
	add.s64 	%rd163, %rd2, %rd162;
	ld.global.f32 	%f82, [%rd163];
	mul.f32 	%f83, %f81, %f82;
	atom.global.add.f32 	%f84, [%rd161], %f83;
	ld.global.u32 	%r56, [%rd222+8];
	mul.wide.s32 	%rd164, %r56, 4;
	add.s64 	%rd165, %rd1, %rd164;
	ld.global.f32 	%f85, [%rd221+8];
	ld.global.u32 	%r57, [%rd220+8];
	mul.wide.s32 	%rd166, %r57, 4;
	add.s64 	%rd167, %rd2, %rd166;
	ld.global.f32 	%f86, [%rd167];
	mul.f32 	%f87, %f85, %f86;
	atom.global.add.f32 	%f88, [%rd165], %f87;
	ld.global.u32 	%r58, [%rd222+12];
	mul.wide.s32 	%rd168, %r58, 4;
	add.s64 	%rd169, %rd1, %rd168;
	ld.global.f32 	%f89, [%rd221+12];
	ld.global.u32 	%r59, [%rd220+12];
	mul.wide.s32 	%rd170, %r59, 4;
	add.s64 	%rd171, %rd2, %rd170;
	ld.global.f32 	%f90, [%rd171];
	mul.f32 	%f91, %f89, %f90;
	atom.global.add.f32 	%f92, [%rd169], %f91;
	add.s64 	%rd225, %rd225, 8;
	add.s64 	%rd223, %rd223, -8;
	add.s64 	%rd222, %rd222, 32;
	add.s64 	%rd221, %rd221, 32;
	add.s64 	%rd220, %rd220, 32;
	setp.ne.s64 	%p14, %rd223, 0;
	@%p14 bra 	$L__BB0_17;
$L__BB0_18:
	setp.eq.s64 	%p15, %rd27, 0;
	@%p15 bra 	$L__BB0_26;
	and.b64  	%rd43, %rd26, 3;
	setp.lt.u64 	%p16, %rd27, 4;
	@%p16 bra 	$L__BB0_21;
	shl.b64 	%rd172, %rd225, 2;
	add.s64 	%rd173, %rd5, %rd172;
	ld.global.u32 	%r60, [%rd173];
	mul.wide.s32 	%rd174, %r60, 4;
	add.s64 	%rd175, %rd1, %rd174;
	add.s64 	%rd176, %rd4, %rd172;
	ld.global.f32 	%f93, [%rd176];
	add.s64 	%rd177, %rd3, %rd172;
	ld.global.u32 	%r61, [%rd177];
	mul.wide.s32 	%rd178, %r61, 4;
	add.s64 	%rd179, %rd2, %rd178;
	ld.global.f32 	%f94, [%rd179];
	mul.f32 	%f95, %f93, %f94;
	atom.global.add.f32 	%f96, [%rd175], %f95;
	ld.global.u32 	%r62, [%rd173+4];
	mul.wide.s32 	%rd180, %r62, 4;
	add.s64 	%rd181, %rd1, %rd180;
	ld.global.f32 	%f97, [%rd176+4];
	ld.global.u32 	%r63, [%rd177+4];
	mul.wide.s32 	%rd182, %r63, 4;
	add.s64 	%rd183, %rd2, %rd182;
	ld.global.f32 	%f98, [%rd183];
	mul.f32 	%f99, %f97, %f98;
	atom.global.add.f32 	%f100, [%rd181], %f99;
	ld.global.u32 	%r64, [%rd173+8];
	mul.wide.s32 	%rd184, %r64, 4;
	add.s64 	%rd185, %rd1, %rd184;
	ld.global.f32 	%f101, [%rd176+8];
	ld.global.u32 	%r65, [%rd177+8];
	mul.wide.s32 	%rd186, %r65, 4;
	add.s64 	%rd187, %rd2, %rd186;
	ld.global.f32 	%f102, [%rd187];
	mul.f32 	%f103, %f101, %f102;
	atom.global.add.f32 	%f104, [%rd185], %f103;
	ld.global.u32 	%r66, [%rd173+12];
	mul.wide.s32 	%rd188, %r66, 4;
	add.s64 	%rd189, %rd1, %rd188;
	ld.global.f32 	%f105, [%rd176+12];
	ld.global.u32 	%r67, [%rd177+12];
	mul.wide.s32 	%rd190, %r67, 4;
	add.s64 	%rd191, %rd2, %rd190;
	ld.global.f32 	%f106, [%rd191];
	mul.f32 	%f107, %f105, %f106;
	atom.global.add.f32 	%f108, [%rd189], %f107;
	add.s64 	%rd225, %rd225, 4;
$L__BB0_21:
	setp.eq.s64 	%p17, %rd43, 0;
	@%p17 bra 	$L__BB0_26;
	setp.eq.s64 	%p18, %rd43, 1;
	@%p18 bra 	$L__BB0_24;
	shl.b64 	%rd192, %rd225, 2;
	add.s64 	%rd193, %rd5, %rd192;
	ld.global.u32 	%r68, [%rd193];
	mul.wide.s32 	%rd194, %r68, 4;
	add.s64 	%rd195, %rd1, %rd194;
	add.s64 	%rd196, %rd4, %rd192;
	ld.global.f32 	%f109, [%rd196];
	add.s64 	%rd197, %rd3, %rd192;
	ld.global.u32 	%r69, [%rd197];
	mul.wide.s32 	%rd198, %r69, 4;
	add.s64 	%rd199, %rd2, %rd198;
	ld.global.f32 	%f110, [%rd199];
	mul.f32 	%f111, %f109, %f110;
	atom.global.add.f32 	%f112, [%rd195], %f111;
	ld.global.u32 	%r70, [%rd193+4];
	mul.wide.s32 	%rd200, %r70, 4;
	add.s64 	%rd201, %rd1, %rd200;
	ld.global.f32 	%f113, [%rd196+4];
	ld.global.u32 	%r71, [%rd197+4];
	mul.wide.s32 	%rd202, %r71, 4;
	add.s64 	%rd203, %rd2, %rd202;
	ld.global.f32 	%f114, [%rd203];
	mul.f32 	%f115, %f113, %f114;
	atom.global.add.f32 	%f116, [%rd201], %f115;
	add.s64 	%rd225, %rd225, 2;
$L__BB0_24:
	and.b64  	%rd204, %rd26, 1;
	setp.eq.b64 	%p19, %rd204, 1;
	not.pred 	%p20, %p19;
	@%p20 bra 	$L__BB0_26;
	shl.b64 	%rd205, %rd225, 2;
	add.s64 	%rd206, %rd5, %rd205;
	ld.global.u32 	%r72, [%rd206];
	mul.wide.s32 	%rd207, %r72, 4;
	add.s64 	%rd208, %rd1, %rd207;
	add.s64 	%rd209, %rd4, %rd205;
	ld.global.f32 	%f117, [%rd209];
	add.s64 	%rd210, %rd3, %rd205;
	ld.global.u32 	%r73, [%rd210];
	mul.wide.s32 	%rd211, %r73, 4;
	add.s64 	%rd212, %rd2, %rd211;
	ld.global.f32 	%f118, [%rd212];
	mul.f32 	%f119, %f117, %f118;
	atom.global.add.f32 	%f120, [%rd208], %f119;
$L__BB0_26:
	ret;

}


// ===== COMPILED SASS (sm_100) =====

	.target	sm_100

	.elftype	@"ET_EXEC"


//--------------------- .note.nv.tkinfo           --------------------------
	.section	.note.nv.tkinfo,"",@"SHT_NOTE"
	.sectionflags	@"SHF_NOTE_NV_TKINFO"
	.tkinfo
        /*0018*/ 	.word	0x00000002
        /*0030*/ 	.string	""
        /*0030*/ 	.string	"ptxas"
        /*0030*/ 	.string	"Cuda compilation tools, release 13.0, V13.0.88"
        /*0030*/ 	.string	"Build cuda_13.0.r13.0/compiler.36424714_0"
        /*0030*/ 	.string	"-arch sm_100 -m 64 "



//--------------------- .note.nv.cuinfo           --------------------------
	.section	.note.nv.cuinfo,"",@"SHT_NOTE"
	.sectionflags	@"SHF_NOTE_NV_CUINFO"
        /*0018*/ 	.short	0x0002
        /*001a*/ 	.short	0x0064
        /*001c*/ 	.short	0x0082
	.zero		2


//--------------------- .nv.info                  --------------------------
	.section	.nv.info,"",@"SHT_CUDA_INFO"
	.align	4


	//----- nvinfo : EIATTR_REGCOUNT
	.align		4
        /*0000*/ 	.byte	0x04, 0x2f
        /*0002*/ 	.short	(.L_1 - .L_0)
	.align		4
.L_0:
        /*0004*/ 	.word	index@(_Z14partialproductPfPiS0_S_S_iiii)
        /*0008*/ 	.word	0x00000020


	//----- nvinfo : EIATTR_FRAME_SIZE
	.align		4
.L_1:
        /*000c*/ 	.byte	0x04, 0x11
        /*000e*/ 	.short	(.L_3 - .L_2)
	.align		4
.L_2:
        /*0010*/ 	.word	index@(_Z14partialproductPfPiS0_S_S_iiii)
        /*0014*/ 	.word	0x00000000


	//----- nvinfo : EIATTR_MIN_STACK_SIZE
	.align		4
.L_3:
        /*0018*/ 	.byte	0x04, 0x12
        /*001a*/ 	.short	(.L_5 - .L_4)
	.align		4
.L_4:
        /*001c*/ 	.word	index@(_Z14partialproductPfPiS0_S_S_iiii)
        /*0020*/ 	.word	0x00000000
.L_5:


//--------------------- .nv.compat                --------------------------
	.section	.nv.compat,"",@"SHT_CUDA_COMPAT_INFO"
	.align	4
        /*0000*/ 	.byte	0x02, 0x09, 0x00, 0x00, 0x02, 0x02, 0x01, 0x00, 0x02, 0x05, 0x05, 0x00, 0x03, 0x07, 0x01, 0x01
        /*0010*/ 	.byte	0x02, 0x03, 0x00, 0x00, 0x02, 0x06, 0x01, 0x00, 0x04, 0x0b, 0x08, 0x00, 0x09, 0x00, 0x00, 0x00
        /*0020*/ 	.byte	0x00, 0x00, 0x00, 0x00


//--------------------- .nv.info._Z14partialproductPfPiS0_S_S_iiii --------------------------
	.section	.nv.info._Z14partialproductPfPiS0_S_S_iiii,"",@"SHT_CUDA_INFO"
	.sectionflags	@""
	.align	4


	//----- nvinfo : EIATTR_CUDA_API_VERSION
	.align		4
        /*0000*/ 	.byte	0x04, 0x37
        /*0002*/ 	.short	(.L_7 - .L_6)
.L_6:
        /*0004*/ 	.word	0x00000082


	//----- nvinfo : EIATTR_KPARAM_INFO
	.align		4
.L_7:
        /*0008*/ 	.byte	0x04, 0x17
        /*000a*/ 	.short	(.L_9 - .L_8)
.L_8:
        /*000c*/ 	.word	0x00000000
        /*0010*/ 	.short	0x0008
        /*0012*/ 	.short	0x0034
        /*0014*/ 	.byte	0x00, 0xf0, 0x11, 0x00


	//----- nvinfo : EIATTR_KPARAM_INFO
	.align		4
.L_9:
        /*0018*/ 	.byte	0x04, 0x17
        /*001a*/ 	.short	(.L_11 - .L_10)
.L_10:
        /*001c*/ 	.word	0x00000000
        /*0020*/ 	.short	0x0007
        /*0022*/ 	.short	0x0030
        /*0024*/ 	.byte	0x00, 0xf0, 0x11, 0x00


	//----- nvinfo : EIATTR_KPARAM_INFO
	.align		4
.L_11:
        /*0028*/ 	.byte	0x04, 0x17
        /*002a*/ 	.short	(.L_13 - .L_12)
.L_12:
        /*002c*/ 	.word	0x00000000
        /*0030*/ 	.short	0x0006
        /*0032*/ 	.short	0x002c
        /*0034*/ 	.byte	0x00, 0xf0, 0x11, 0x00


	//----- nvinfo : EIATTR_KPARAM_INFO
	.align		4
.L_13:
        /*0038*/ 	.byte	0x04, 0x17
        /*003a*/ 	.short	(.L_15 - .L_14)
.L_14:
        /*003c*/ 	.word	0x00000000
        /*0040*/ 	.short	0x0005
        /*0042*/ 	.short	0x0028
        /*0044*/ 	.byte	0x00, 0xf0, 0x11, 0x00


	//----- nvinfo : EIATTR_KPARAM_INFO
	.align		4
.L_15:
        /*0048*/ 	.byte	0x04, 0x17
        /*004a*/ 	.short	(.L_17 - .L_16)
.L_16:
        /*004c*/ 	.word	0x00000000
        /*0050*/ 	.short	0x0004
        /*0052*/ 	.short	0x0020
        /*0054*/ 	.byte	0x00, 0xf5, 0x21, 0x00


	//----- nvinfo : EIATTR_KPARAM_INFO
	.align		4
.L_17:
        /*0058*/ 	.byte	0x04, 0x17
        /*005a*/ 	.short	(.L_19 - .L_18)
.L_18:
        /*005c*/ 	.word	0x00000000
        /*0060*/ 	.short	0x0003
        /*0062*/ 	.short	0x0018
        /*0064*/ 	.byte	0x00, 0xf5, 0x21, 0x00


	//----- nvinfo : EIATTR_KPARAM_INFO
	.align		4
.L_19:
        /*0068*/ 	.byte	0x04, 0x17
        /*006a*/ 	.short	(.L_21 - .L_20)
.L_20:
        /*006c*/ 	.word	0x00000000
        /*0070*/ 	.short	0x0002
        /*0072*/ 	.short	0x0010
        /*0074*/ 	.byte	0x00, 0xf5, 0x21, 0x00


	//----- nvinfo : EIATTR_KPARAM_INFO
	.align		4
.L_21:
        /*0078*/ 	.byte	0x04, 0x17
        /*007a*/ 	.short	(.L_23 - .L_22)
.L_22:
        /*007c*/ 	.word	0x00000000
        /*0080*/ 	.short	0x0001
        /*0082*/ 	.short	0x0008
        /*0084*/ 	.byte	0x00, 0xf5, 0x21, 0x00


	//----- nvinfo : EIATTR_KPARAM_INFO
	.align		4
.L_23:
        /*0088*/ 	.byte	0x04, 0x17
        /*008a*/ 	.short	(.L_25 - .L_24)
.L_24:
        /*008c*/ 	.word	0x00000000
        /*0090*/ 	.short	0x0000
        /*0092*/ 	.short	0x0000
        /*0094*/ 	.byte	0x00, 0xf5, 0x21, 0x00


	//----- nvinfo : EIATTR_SPARSE_MMA_MASK
	.align		4
.L_25:
        /*0098*/ 	.byte	0x03, 0x50
        /*009a*/ 	.short	0x0000


	//----- nvinfo : EIATTR_MAXREG_COUNT
	.align		4
        /*009c*/ 	.byte	0x03, 0x1b
        /*009e*/ 	.short	0x00ff


	//----- nvinfo : EIATTR_MERCURY_ISA_VERSION
	.align		4
        /*00a0*/ 	.byte	0x03, 0x5f
        /*00a2*/ 	.short	0x0101


	//----- nvinfo : EIATTR_VRC_CTA_INIT_COUNT
	.align		4
        /*00a4*/ 	.byte	0x02, 0x4a
	.zero		1
	.zero		1


	//----- nvinfo : EIATTR_EXIT_INSTR_OFFSETS
	.align		4
        /*00a8*/ 	.byte	0x04, 0x1c
        /*00aa*/ 	.short	(.L_27 - .L_26)


	//   ....[0]....
.L_26:
        /*00ac*/ 	.word	0x00000e30


	//   ....[1]....
        /*00b0*/ 	.word	0x00000e80


	//   ....[2]....
        /*00b4*/ 	.word	0x00001550


	//   ....[3]....
        /*00b8*/ 	.word	0x000018a0


	//   ....[4]....
        /*00bc*/ 	.word	0x00001af0


	//   ....[5]....
        /*00c0*/ 	.word	0x00001c40


	//----- nvinfo : EIATTR_CRS_STACK_SIZE
	.align		4
.L_27:
        /*00c4*/ 	.byte	0x04, 0x1e
        /*00c6*/ 	.short	(.L_29 - .L_28)
.L_28:
        /*00c8*/ 	.word	0x00000000


	//----- nvinfo : EIATTR_CBANK_PARAM_SIZE
	.align		4
.L_29:
        /*00cc*/ 	.byte	0x03, 0x19
        /*00ce*/ 	.short	0x0038


	//----- nvinfo : EIATTR_PARAM_CBANK
	.align		4
        /*00d0*/ 	.byte	0x04, 0x0a
        /*00d2*/ 	.short	(.L_31 - .L_30)
	.align		4
.L_30:
        /*00d4*/ 	.word	index@(.nv.constant0._Z14partialproductPfPiS0_S_S_iiii)
        /*00d8*/ 	.short	0x0380
        /*00da*/ 	.short	0x0038


	//----- nvinfo : EIATTR_SW_WAR
	.align		4
.L_31:
        /*00dc*/ 	.byte	0x04, 0x36
        /*00de*/ 	.short	(.L_33 - .L_32)
.L_32:
        /*00e0*/ 	.word	0x00000008
.L_33:


//--------------------- .nv.callgraph             --------------------------
	.section	.nv.callgraph,"",@"SHT_CUDA_CALLGRAPH"
	.align	4
	.sectionentsize	8
	.align		4
        /*0000*/ 	.word	0x00000000
	.align		4
        /*0004*/ 	.word	0xffffffff
	.align		4
        /*0008*/ 	.word	0x00000000
	.align		4
        /*000c*/ 	.word	0xfffffffe
	.align		4
        /*0010*/ 	.word	0x00000000
	.align		4
        /*0014*/ 	.word	0xfffffffd
	.align		4
        /*0018*/ 	.word	0x00000000
	.align		4
        /*001c*/ 	.word	0xfffffffc


//--------------------- .text._Z14partialproductPfPiS0_S_S_iiii --------------------------
	.section	.text._Z14partialproductPfPiS0_S_S_iiii,"ax",@progbits
	.align	128
        .global         _Z14partialproductPfPiS0_S_S_iiii
        .type           _Z14partialproductPfPiS0_S_S_iiii,@function
        .size           _Z14partialproductPfPiS0_S_S_iiii,(.L_x_11 - _Z14partialproductPfPiS0_S_S_iiii)
        .other          _Z14partialproductPfPiS0_S_S_iiii,@"STO_CUDA_ENTRY STV_DEFAULT"
_Z14partialproductPfPiS0_S_S_iiii:
.text._Z14partialproductPfPiS0_S_S_iiii:
[----:B------:R-:W-:Y:S01]  /*0000*/  LDC R1, c[0x0][0x37c] ;  /* 0x0000df00ff017b82 */ /* 0x000fe20000000800 */
[----:B------:R-:W0:Y:S07]  /*0010*/  S2R R3, SR_TID.X ;  /* 0x0000000000037919 */ /* 0x000e2e0000002100 */
[----:B------:R-:W0:Y:S01]  /*0020*/  S2UR UR4, SR_CTAID.X ;  /* 0x00000000000479c3 */ /* 0x000e220000002500 */
[----:B------:R-:W1:Y:S01]  /*0030*/  LDCU UR6, c[0x0][0x3b4] ;  /* 0x00007680ff0677ac */ /* 0x000e620008000800 */
[----:B------:R-:W-:Y:S06]  /*0040*/  BSSY.RECONVERGENT B0, `(.L_x_0) ;  /* 0x00000dd000007945 */ /* 0x000fec0003800200 */
[----:B------:R-:W0:Y:S08]  /*0050*/  LDC R2, c[0x0][0x360] ;  /* 0x0000d800ff027b82 */ /* 0x000e300000000800 */
[----:B------:R-:W2:Y:S01]  /*0060*/  LDC R0, c[0x0][0x3ac] ;  /* 0x0000eb00ff007b82 */ /* 0x000ea20000000800 */
[----:B0-----:R-:W-:Y:S01]  /*0070*/  IMAD R3, R2, UR4, R3 ;  /* 0x0000000402037c24 */ /* 0x001fe2000f8e0203 */
[----:B------:R-:W0:Y:S01]  /*0080*/  LDCU.64 UR4, c[0x0][0x358] ;  /* 0x00006b00ff0477ac */ /* 0x000e220008000a00 */
[----:B--2---:R-:W-:-:S04]  /*0090*/  ISETP.NE.AND P0, PT, R0, RZ, PT ;  /* 0x000000ff0000720c */ /* 0x004fc80003f05270 */
[----:B-1----:R-:W-:-:S13]  /*00a0*/  ISETP.GE.OR P0, PT, R3, UR6, !P0 ;  /* 0x0000000603007c0c */ /* 0x002fda000c706670 */
[----:B0-----:R-:W-:Y:S05]  /*00b0*/  @P0 BRA `(.L_x_1) ;  /* 0x0000000c00540947 */ /* 0x001fea0003800000 */
[C---:B------:R-:W-:Y:S01]  /*00c0*/  ISETP.GE.U32.AND P0, PT, R0.reuse, 0x8, PT ;  /* 0x000000080000780c */ /* 0x040fe20003f06070 */
[----:B------:R-:W-:Y:S01]  /*00d0*/  IMAD R2, R3, R0, RZ ;  /* 0x0000000003027224 */ /* 0x000fe200078e02ff */
[----:B------:R-:W-:Y:S02]  /*00e0*/  LOP3.LUT P1, RZ, R0, 0x7, RZ, 0xc0, !PT ;  /* 0x0000000700ff7812 */ /* 0x000fe4000782c0ff */
[----:B------:R-:W-:Y:S02]  /*00f0*/  CS2R R4, SRZ ;  /* 0x0000000000047805 */ /* 0x000fe4000001ff00 */
[----:B------:R-:W-:-:S07]  /*0100*/  SHF.R.S32.HI R7, RZ, 0x1f, R2 ;  /* 0x0000001fff077819 */ /* 0x000fce0000011402 */
[----:B------:R-:W-:Y:S05]  /*0110*/  @!P0 BRA `(.L_x_2) ;  /* 0x00000004006c8947 */ /* 0x000fea0003800000 */
[----:B------:R-:W0:Y:S01]  /*0120*/  LDCU.128 UR12, c[0x0][0x380] ;  /* 0x00007000ff0c77ac */ /* 0x000e220008000c00 */
[C---:B------:R-:W-:Y:S02]  /*0130*/  LEA R8, P0, R2.reuse, 0x10, 0x2 ;  /* 0x0000001002087811 */ /* 0x040fe400078010ff */
[----:B------:R-:W-:Y:S01]  /*0140*/  SHF.R.S32.HI R4, RZ, 0x1f, R0 ;  /* 0x0000001fff047819 */ /* 0x000fe20000011400 */
[----:B------:R-:W1:Y:S01]  /*0150*/  LDCU.64 UR8, c[0x0][0x390] ;  /* 0x00007200ff0877ac */ /* 0x000e620008000a00 */
[----:B------:R-:W-:Y:S02]  /*0160*/  LEA.HI.X R9, R2, RZ, R7, 0x2, P0 ;  /* 0x000000ff02097211 */ /* 0x000fe400000f1407 */
[----:B------:R-:W-:Y:S01]  /*0170*/  LOP3.LUT R5, R0, 0xfffffff8, RZ, 0xc0, !PT ;  /* 0xfffffff800057812 */ /* 0x000fe200078ec0ff */
[----:B------:R-:W-:-:S04]  /*0180*/  IMAD.MOV.U32 R6, RZ, RZ, R4 ;  /* 0x000000ffff067224 */ /* 0x000fc800078e0004 */
[----:B------:R-:W-:Y:S01]  /*0190*/  IMAD.MOV.U32 R18, RZ, RZ, R5 ;  /* 0x000000ffff127224 */ /* 0x000fe200078e0005 */
[C---:B0-----:R-:W-:Y:S02]  /*01a0*/  IADD3 R10, P2, PT, R8.reuse, UR12, RZ ;  /* 0x0000000c080a7c10 */ /* 0x041fe4000ff5e0ff */
[C---:B------:R-:W-:Y:S02]  /*01b0*/  IADD3 R12, P3, PT, R8.reuse, UR14, RZ ;  /* 0x0000000e080c7c10 */ /* 0x040fe4000ff7e0ff */
[----:B-1----:R-:W-:Y:S02]  /*01c0*/  IADD3 R8, P0, PT, R8, UR8, RZ ;  /* 0x0000000808087c10 */ /* 0x002fe4000ff1e0ff */
[C---:B------:R-:W-:Y:S02]  /*01d0*/  IADD3.X R11, PT, PT, R9.reuse, UR13, RZ, P2, !PT ;  /* 0x0000000d090b7c10 */ /* 0x040fe400097fe4ff */
[C---:B------:R-:W-:Y:S02]  /*01e0*/  IADD3.X R13, PT, PT, R9.reuse, UR15, RZ, P3, !PT ;  /* 0x0000000f090d7c10 */ /* 0x040fe40009ffe4ff */
[----:B------:R-:W-:-:S07]  /*01f0*/  IADD3.X R9, PT, PT, R9, UR9, RZ, P0, !PT ;  /* 0x0000000909097c10 */ /* 0x000fce00087fe4ff */
.L_x_3:
[----:B------:R-:W2:Y:S01]  /*0200*/  LDG.E R21, desc[UR4][R12.64+-0x10] ;  /* 0xfffff0040c157981 */ /* 0x000ea2000c1e1900 */
[----:B------:R-:W2:Y:S03]  /*0210*/  LDC.64 R14, c[0x0][0x398] ;  /* 0x0000e600ff0e7b82 */ /* 0x000ea60000000a00 */
[----:B-1----:R-:W3:Y:S04]  /*0220*/  LDG.E R19, desc[UR4][R10.64+-0x10] ;  /* 0xfffff0040a137981 */ /* 0x002ee8000c1e1900 */
[----:B------:R-:W4:Y:S01]  /*0230*/  LDG.E R23, desc[UR4][R8.64+-0x10] ;  /* 0xfffff00408177981 */ /* 0x000f22000c1e1900 */
[----:B------:R-:W4:Y:S01]  /*0240*/  LDC.64 R16, c[0x0][0x3a0] ;  /* 0x0000e800ff107b82 */ /* 0x000f220000000a00 */
[----:B--2---:R-:W-:-:S06]  /*0250*/  IMAD.WIDE R20, R21, 0x4, R14 ;  /* 0x0000000415147825 */ /* 0x004fcc00078e020e */
[----:B------:R-:W3:Y:S01]  /*0260*/  LDG.E R20, desc[UR4][R20.64] ;  /* 0x0000000414147981 */ /* 0x000ee2000c1e1900 */
[----:B----4-:R-:W-:-:S04]  /*0270*/  IMAD.WIDE R22, R23, 0x4, R16 ;  /* 0x0000000417167825 */ /* 0x010fc800078e0210 */
[----:B---3--:R-:W-:-:S05]  /*0280*/  FMUL R19, R19, R20 ;  /* 0x0000001413137220 */ /* 0x008fca0000400000 */
[----:B------:R0:W-:Y:S04]  /*0290*/  REDG.E.ADD.F32.FTZ.RN.STRONG.GPU desc[UR4][R22.64], R19 ;  /* 0x00000013160079a6 */ /* 0x0001e8000c12f304 */
[----:B------:R-:W2:Y:S04]  /*02a0*/  LDG.E R25, desc[UR4][R12.64+-0xc] ;  /* 0xfffff4040c197981 */ /* 0x000ea8000c1e1900 */
[----:B------:R-:W3:Y:S04]  /*02b0*/  LDG.E R28, desc[UR4][R10.64+-0xc] ;  /* 0xfffff4040a1c7981 */ /* 0x000ee8000c1e1900 */
[----:B------:R-:W4:Y:S01]  /*02c0*/  LDG.E R27, desc[UR4][R8.64+-0xc] ;  /* 0xfffff404081b7981 */ /* 0x000f22000c1e1900 */
[----:B--2---:R-:W-:-:S06]  /*02d0*/  IMAD.WIDE R24, R25, 0x4, R14 ;  /* 0x0000000419187825 */ /* 0x004fcc00078e020e */
[----:B------:R-:W3:Y:S01]  /*02e0*/  LDG.E R25, desc[UR4][R24.64] ;  /* 0x0000000418197981 */ /* 0x000ee2000c1e1900 */
[----:B----4-:R-:W-:-:S04]  /*02f0*/  IMAD.WIDE R26, R27, 0x4, R16 ;  /* 0x000000041b1a7825 */ /* 0x010fc800078e0210 */
[----:B---3--:R-:W-:-:S05]  /*0300*/  FMUL R29, R28, R25 ;  /* 0x000000191c1d7220 */ /* 0x008fca0000400000 */
[----:B------:R1:W-:Y:S04]  /*0310*/  REDG.E.ADD.F32.FTZ.RN.STRONG.GPU desc[UR4][R26.64], R29 ;  /* 0x0000001d1a0079a6 */ /* 0x0003e8000c12f304 */
[----:B------:R-:W2:Y:S04]  /*0320*/  LDG.E R21, desc[UR4][R12.64+-0x8] ;  /* 0xfffff8040c157981 */ /* 0x000ea8000c1e1900 */
[----:B0-----:R-:W3:Y:S04]  /*0330*/  LDG.E R19, desc[UR4][R10.64+-0x8] ;  /* 0xfffff8040a137981 */ /* 0x001ee8000c1e1900 */
[----:B------:R-:W4:Y:S01]  /*0340*/  LDG.E R23, desc[UR4][R8.64+-0x8] ;  /* 0xfffff80408177981 */ /* 0x000f22000c1e1900 */
[----:B--2---:R-:W-:-:S06]  /*0350*/  IMAD.WIDE R20, R21, 0x4, R14 ;  /* 0x0000000415147825 */ /* 0x004fcc00078e020e */
[----:B------:R-:W3:Y:S01]  /*0360*/  LDG.E R20, desc[UR4][R20.64] ;  /* 0x0000000414147981 */ /* 0x000ee2000c1e1900 */
[----:B----4-:R-:W-:-:S04]  /*0370*/  IMAD.WIDE R22, R23, 0x4, R16 ;  /* 0x0000000417167825 */ /* 0x010fc800078e0210 */
[----:B---3--:R-:W-:-:S05]  /*0380*/  FMUL R19, R19, R20 ;  /* 0x0000001413137220 */ /* 0x008fca0000400000 */
[----:B------:R0:W-:Y:S04]  /*0390*/  REDG.E.ADD.F32.FTZ.RN.STRONG.GPU desc[UR4][R22.64], R19 ;  /* 0x00000013160079a6 */ /* 0x0001e8000c12f304 */
[----:B------:R-:W2:Y:S04]  /*03a0*/  LDG.E R25, desc[UR4][R12.64+-0x4] ;  /* 0xfffffc040c197981 */ /* 0x000ea8000c1e1900 */
[----:B------:R-:W3:Y:S04]  /*03b0*/  LDG.E R28, desc[UR4][R10.64+-0x4] ;  /* 0xfffffc040a1c7981 */ /* 0x000ee8000c1e1900 */
[----:B-1----:R-:W4:Y:S01]  /*03c0*/  LDG.E R27, desc[UR4][R8.64+-0x4] ;  /* 0xfffffc04081b7981 */ /* 0x002f22000c1e1900 */
        /* <DEDUP_REMOVED lines=30> */
[----:B------:R-:W3:Y:S01]  /*05b0*/  LDG.E R24, desc[UR4][R10.64+0xc] ;  /* 0x00000c040a187981 */ /* 0x000ee2000c1e1900 */
[----:B------:R-:W-:Y:S01]  /*05c0*/  IADD3 R18, P0, PT, R18, -0x8, RZ ;  /* 0xfffffff812127810 */ /* 0x000fe20007f1e0ff */
[----:B--2---:R-:W-:-:S02]  /*05d0*/  IMAD.WIDE R14, R25, 0x4, R14 ;  /* 0x00000004190e7825 */ /* 0x004fc400078e020e */
[----:B------:R0:W2:Y:S04]  /*05e0*/  LDG.E R25, desc[UR4][R8.64+0xc] ;  /* 0x00000c0408197981 */ /* 0x0000a8000c1e1900 */
[----:B------:R-:W3:Y:S01]  /*05f0*/  LDG.E R15, desc[UR4][R14.64] ;  /* 0x000000040e0f7981 */ /* 0x000ee2000c1e1900 */
[----:B------:R-:W-:Y:S02]  /*0600*/  IADD3.X R6, PT, PT, R6, -0x1, RZ, P0, !PT ;  /* 0xffffffff06067810 */ /* 0x000fe400007fe4ff */
[----:B------:R-:W-:-:S04]  /*0610*/  ISETP.NE.U32.AND P0, PT, R18, RZ, PT ;  /* 0x000000ff1200720c */ /* 0x000fc80003f05070 */
[----:B------:R-:W-:Y:S02]  /*0620*/  ISETP.NE.AND.EX P0, PT, R6, RZ, PT, P0 ;  /* 0x000000ff0600720c */ /* 0x000fe40003f05300 */
[----:B0-----:R-:W-:Y:S02]  /*0630*/  IADD3 R8, P2, PT, R8, 0x20, RZ ;  /* 0x0000002008087810 */ /* 0x001fe40007f5e0ff */
[----:B------:R-:W-:Y:S02]  /*0640*/  IADD3 R10, P3, PT, R10, 0x20, RZ ;  /* 0x000000200a0a7810 */ /* 0x000fe40007f7e0ff */
[----:B------:R-:W-:Y:S01]  /*0650*/  IADD3 R12, P4, PT, R12, 0x20, RZ ;  /* 0x000000200c0c7810 */ /* 0x000fe20007f9e0ff */
[----:B------:R-:W-:Y:S02]  /*0660*/  IMAD.X R9, RZ, RZ, R9, P2 ;  /* 0x000000ffff097224 */ /* 0x000fe400010e0609 */
[----:B------:R-:W-:Y:S02]  /*0670*/  IMAD.X R11, RZ, RZ, R11, P3 ;  /* 0x000000ffff0b7224 */ /* 0x000fe400018e060b */
[----:B------:R-:W-:-:S02]  /*0680*/  IMAD.X R13, RZ, RZ, R13, P4 ;  /* 0x000000ffff0d7224 */ /* 0x000fc400020e060d */
[----:B--2---:R-:W-:-:S04]  /*0690*/  IMAD.WIDE R16, R25, 0x4, R16 ;  /* 0x0000000419107825 */ /* 0x004fc800078e0210 */
[----:B---3--:R-:W-:-:S05]  /*06a0*/  FMUL R25, R24, R15 ;  /* 0x0000000f18197220 */ /* 0x008fca0000400000 */
[----:B------:R1:W-:Y:S01]  /*06b0*/  REDG.E.ADD.F32.FTZ.RN.STRONG.GPU desc[UR4][R16.64], R25 ;  /* 0x00000019100079a6 */ /* 0x0003e2000c12f304 */
[----:B------:R-:W-:Y:S05]  /*06c0*/  @P0 BRA `(.L_x_3) ;  /* 0xfffffff800cc0947 */ /* 0x000fea000383ffff */
.L_x_2:
[----:B------:R-:W-:Y:S05]  /*06d0*/  @!P1 BRA `(.L_x_1) ;  /* 0x0000000400cc9947 */ /* 0x000fea0003800000 */
[----:B------:R-:W-:-:S04]  /*06e0*/  LOP3.LUT R6, R0, 0x7, RZ, 0xc0, !PT ;  /* 0x0000000700067812 */ /* 0x000fc800078ec0ff */
[----:B------:R-:W-:-:S04]  /*06f0*/  IADD3 R6, P1, PT, R6, -0x1, RZ ;  /* 0xffffffff06067810 */ /* 0x000fc80007f3e0ff */
[----:B------:R-:W-:Y:S01]  /*0700*/  ISETP.GE.U32.AND P0, PT, R6, 0x3, PT ;  /* 0x000000030600780c */ /* 0x000fe20003f06070 */
[----:B------:R-:W-:-:S05]  /*0710*/  IMAD.X R6, RZ, RZ, -0x1, P1 ;  /* 0xffffffffff067424 */ /* 0x000fca00008e06ff */
[----:B------:R-:W-:Y:S02]  /*0720*/  ISETP.GE.U32.AND.EX P0, PT, R6, RZ, PT, P0 ;  /* 0x000000ff0600720c */ /* 0x000fe40003f06100 */
[----:B------:R-:W-:-:S11]  /*0730*/  LOP3.LUT P1, R6, R0, 0x3, RZ, 0xc0, !PT ;  /* 0x0000000300067812 */ /* 0x000fd6000782c0ff */
[----:B------:R-:W-:Y:S05]  /*0740*/  @!P0 BRA `(.L_x_4) ;  /* 0x0000000000c08947 */ /* 0x000fea0003800000 */
[----:B------:R-:W1:Y:S01]  /*0750*/  LDCU.128 UR12, c[0x0][0x380] ;  /* 0x00007000ff0c77ac */ /* 0x000e620008000c00 */
[----:B------:R-:W-:Y:S01]  /*0760*/  IADD3 R8, P0, PT, R2, R5, RZ ;  /* 0x0000000502087210 */ /* 0x000fe20007f1e0ff */
[----:B------:R-:W0:Y:S01]  /*0770*/  LDC.64 R14, c[0x0][0x398] ;  /* 0x0000e600ff0e7b82 */ /* 0x000e220000000a00 */
[----:B------:R-:W2:Y:S03]  /*0780*/  LDCU.64 UR8, c[0x0][0x390] ;  /* 0x00007200ff0877ac */ /* 0x000ea60008000a00 */
[----:B------:R-:W-:Y:S02]  /*0790*/  IMAD.X R9, R7, 0x1, R4, P0 ;  /* 0x0000000107097824 */ /* 0x000fe400000e0604 */
[----:B------:R-:W-:-:S03]  /*07a0*/  IMAD.SHL.U32 R12, R8, 0x4, RZ ;  /* 0x00000004080c7824 */ /* 0x000fc600078e00ff */
[----:B------:R-:W-:Y:S02]  /*07b0*/  SHF.L.U64.HI R8, R8, 0x2, R9 ;  /* 0x0000000208087819 */ /* 0x000fe40000010209 */
[----:B-1----:R-:W-:-:S04]  /*07c0*/  IADD3 R16, P0, PT, R12, UR14, RZ ;  /* 0x0000000e0c107c10 */ /* 0x002fc8000ff1e0ff */
[----:B------:R-:W-:-:S05]  /*07d0*/  IADD3.X R17, PT, PT, R8, UR15, RZ, P0, !PT ;  /* 0x0000000f08117c10 */ /* 0x000fca00087fe4ff */
[----:B------:R-:W0:Y:S01]  /*07e0*/  LDG.E R25, desc[UR4][R16.64] ;  /* 0x0000000410197981 */ /* 0x000e22000c1e1900 */
[C---:B--2---:R-:W-:Y:S02]  /*07f0*/  IADD3 R10, P0, PT, R12.reuse, UR8, RZ ;  /* 0x000000080c0a7c10 */ /* 0x044fe4000ff1e0ff */
[----:B------:R-:W-:Y:S02]  /*0800*/  IADD3 R12, P2, PT, R12, UR12, RZ ;  /* 0x0000000c0c0c7c10 */ /* 0x000fe4000ff5e0ff */
[C---:B------:R-:W-:Y:S02]  /*0810*/  IADD3.X R11, PT, PT, R8.reuse, UR9, RZ, P0, !PT ;  /* 0x00000009080b7c10 */ /* 0x040fe400087fe4ff */
[----:B------:R-:W-:Y:S02]  /*0820*/  IADD3.X R13, PT, PT, R8, UR13, RZ, P2, !PT ;  /* 0x0000000d080d7c10 */ /* 0x000fe400097fe4ff */
[----:B------:R-:W1:Y:S01]  /*0830*/  LDC.64 R8, c[0x0][0x3a0] ;  /* 0x0000e800ff087b82 */ /* 0x000e620000000a00 */
[----:B------:R-:W1:Y:S04]  /*0840*/  LDG.E R19, desc[UR4][R10.64] ;  /* 0x000000040a137981 */ /* 0x000e68000c1e1900 */
[----:B------:R-:W2:Y:S01]  /*0850*/  LDG.E R20, desc[UR4][R12.64] ;  /* 0x000000040c147981 */ /* 0x000ea2000c1e1900 */
[----:B0-----:R-:W-:-:S06]  /*0860*/  IMAD.WIDE R24, R25, 0x4, R14 ;  /* 0x0000000419187825 */ /* 0x001fcc00078e020e */
[----:B------:R-:W2:Y:S01]  /*0870*/  LDG.E R25, desc[UR4][R24.64] ;  /* 0x0000000418197981 */ /* 0x000ea2000c1e1900 */
[----:B-1----:R-:W-:-:S04]  /*0880*/  IMAD.WIDE R18, R19, 0x4, R8 ;  /* 0x0000000413127825 */ /* 0x002fc800078e0208 */
[----:B--2---:R-:W-:-:S05]  /*0890*/  FMUL R27, R20, R25 ;  /* 0x00000019141b7220 */ /* 0x004fca0000400000 */
        /* <DEDUP_REMOVED lines=9> */
[----:B------:R-:W3:Y:S04]  /*0930*/  LDG.E R25, desc[UR4][R16.64+0x8] ;  /* 0x0000080410197981 */ /* 0x000ee8000c1e1900 */
[----:B------:R-:W4:Y:S04]  /*0940*/  LDG.E R26, desc[UR4][R12.64+0x8] ;  /* 0x000008040c1a7981 */ /* 0x000f28000c1e1900 */
[----:B0-----:R-:W5:Y:S01]  /*0950*/  LDG.E R19, desc[UR4][R10.64+0x8] ;  /* 0x000008040a137981 */ /* 0x001f62000c1e1900 */
[----:B---3--:R-:W-:-:S06]  /*0960*/  IMAD.WIDE R24, R25, 0x4, R14 ;  /* 0x0000000419187825 */ /* 0x008fcc00078e020e */
[----:B------:R-:W4:Y:S01]  /*0970*/  LDG.E R25, desc[UR4][R24.64] ;  /* 0x0000000418197981 */ /* 0x000f22000c1e1900 */
[----:B-----5:R-:W-:-:S04]  /*0980*/  IMAD.WIDE R18, R19, 0x4, R8 ;  /* 0x0000000413127825 */ /* 0x020fc800078e0208 */
[----:B----4-:R-:W-:-:S05]  /*0990*/  FMUL R27, R26, R25 ;  /* 0x000000191a1b7220 */ /* 0x010fca0000400000 */
[----:B------:R2:W-:Y:S04]  /*09a0*/  REDG.E.ADD.F32.FTZ.RN.STRONG.GPU desc[UR4][R18.64], R27 ;  /* 0x0000001b120079a6 */ /* 0x0005e8000c12f304 */
[----:B------:R-:W3:Y:S04]  /*09b0*/  LDG.E R21, desc[UR4][R16.64+0xc] ;  /* 0x00000c0410157981 */ /* 0x000ee8000c1e1900 */
[----:B------:R-:W4:Y:S01]  /*09c0*/  LDG.E R20, desc[UR4][R12.64+0xc] ;  /* 0x00000c040c147981 */ /* 0x000f22000c1e1900 */
[----:B---3--:R-:W-:-:S03]  /*09d0*/  IMAD.WIDE R14, R21, 0x4, R14 ;  /* 0x00000004150e7825 */ /* 0x008fc600078e020e */
[----:B------:R-:W3:Y:S04]  /*09e0*/  LDG.E R21, desc[UR4][R10.64+0xc] ;  /* 0x00000c040a157981 */ /* 0x000ee8000c1e1900 */
[----:B------:R-:W4:Y:S01]  /*09f0*/  LDG.E R15, desc[UR4][R14.64] ;  /* 0x000000040e0f7981 */ /* 0x000f22000c1e1900 */
[----:B---3--:R-:W-:-:S04]  /*0a00*/  IMAD.WIDE R8, R21, 0x4, R8 ;  /* 0x0000000415087825 */ /* 0x008fc800078e0208 */
[----:B----4-:R-:W-:-:S05]  /*0a10*/  FMUL R21, R20, R15 ;  /* 0x0000000f14157220 */ /* 0x010fca0000400000 */
[----:B------:R2:W-:Y:S01]  /*0a20*/  REDG.E.ADD.F32.FTZ.RN.STRONG.GPU desc[UR4][R8.64], R21 ;  /* 0x00000015080079a6 */ /* 0x0005e2000c12f304 */
[----:B------:R-:W-:-:S05]  /*0a30*/  IADD3 R5, P0, PT, R5, 0x4, RZ ;  /* 0x0000000405057810 */ /* 0x000fca0007f1e0ff */
[----:B------:R-:W-:-:S08]  /*0a40*/  IMAD.X R4, RZ, RZ, R4, P0 ;  /* 0x000000ffff047224 */ /* 0x000fd000000e0604 */
.L_x_4:
[----:B------:R-:W-:Y:S05]  /*0a50*/  @!P1 BRA `(.L_x_1) ;  /* 0x0000000000ec9947 */ /* 0x000fea0003800000 */
[----:B------:R-:W-:Y:S02]  /*0a60*/  ISETP.NE.AND P1, PT, R6, 0x1, PT ;  /* 0x000000010600780c */ /* 0x000fe40003f25270 */
[----:B--2---:R-:W-:-:S04]  /*0a70*/  LOP3.LUT R8, R0, 0x1, RZ, 0xc0, !PT ;  /* 0x0000000100087812 */ /* 0x004fc800078ec0ff */
[----:B------:R-:W-:-:S07]  /*0a80*/  ISETP.NE.U32.AND P0, PT, R8, 0x1, PT ;  /* 0x000000010800780c */ /* 0x000fce0003f05070 */
[----:B------:R-:W-:Y:S06]  /*0a90*/  @!P1 BRA `(.L_x_5) ;  /* 0x0000000000809947 */ /* 0x000fec0003800000 */
[----:B------:R-:W0:Y:S01]  /*0aa0*/  LDCU.128 UR12, c[0x0][0x380] ;  /* 0x00007000ff0c77ac */ /* 0x000e220008000c00 */
[----:B------:R-:W-:Y:S01]  /*0ab0*/  IADD3 R6, P1, PT, R2, R5, RZ ;  /* 0x0000000502067210 */ /* 0x000fe20007f3e0ff */
[----:B------:R-:W2:Y:S01]  /*0ac0*/  LDC.64 R12, c[0x0][0x398] ;  /* 0x0000e600ff0c7b82 */ /* 0x000ea20000000a00 */
[----:B------:R-:W3:Y:S03]  /*0ad0*/  LDCU.64 UR8, c[0x0][0x390] ;  /* 0x00007200ff0877ac */ /* 0x000ee60008000a00 */
[----:B------:R-:W-:Y:S02]  /*0ae0*/  IMAD.X R9, R7, 0x1, R4, P1 ;  /* 0x0000000107097824 */ /* 0x000fe400008e0604 */
[C---:B------:R-:W-:Y:S02]  /*0af0*/  IMAD.SHL.U32 R10, R6.reuse, 0x4, RZ ;  /* 0x00000004060a7824 */ /* 0x040fe400078e00ff */
[----:B-1----:R-:W1:Y:S01]  /*0b00*/  LDC.64 R16, c[0x0][0x3a0] ;  /* 0x0000e800ff107b82 */ /* 0x002e620000000a00 */
[----:B------:R-:W-:-:S02]  /*0b10*/  SHF.L.U64.HI R6, R6, 0x2, R9 ;  /* 0x0000000206067819 */ /* 0x000fc40000010209 */
[----:B0-----:R-:W-:-:S04]  /*0b20*/  IADD3 R14, P1, PT, R10, UR14, RZ ;  /* 0x0000000e0a0e7c10 */ /* 0x001fc8000ff3e0ff */
[----:B------:R-:W-:-:S05]  /*0b30*/  IADD3.X R15, PT, PT, R6, UR15, RZ, P1, !PT ;  /* 0x0000000f060f7c10 */ /* 0x000fca0008ffe4ff */
[----:B------:R-:W2:Y:S01]  /*0b40*/  LDG.E R21, desc[UR4][R14.64] ;  /* 0x000000040e157981 */ /* 0x000ea2000c1e1900 */
[C---:B---3--:R-:W-:Y:S02]  /*0b50*/  IADD3 R8, P1, PT, R10.reuse, UR8, RZ ;  /* 0x000000080a087c10 */ /* 0x048fe4000ff3e0ff */
[----:B------:R-:W-:Y:S02]  /*0b60*/  IADD3 R10, P2, PT, R10, UR12, RZ ;  /* 0x0000000c0a0a7c10 */ /* 0x000fe4000ff5e0ff */
[C---:B------:R-:W-:Y:S02]  /*0b70*/  IADD3.X R9, PT, PT, R6.reuse, UR9, RZ, P1, !PT ;  /* 0x0000000906097c10 */ /* 0x040fe40008ffe4ff */
[----:B------:R-:W-:-:S03]  /*0b80*/  IADD3.X R11, PT, PT, R6, UR13, RZ, P2, !PT ;  /* 0x0000000d060b7c10 */ /* 0x000fc600097fe4ff */
[----:B------:R-:W1:Y:S04]  /*0b90*/  LDG.E R19, desc[UR4][R8.64] ;  /* 0x0000000408137981 */ /* 0x000e68000c1e1900 */
[----:B------:R-:W3:Y:S01]  /*0ba0*/  LDG.E R6, desc[UR4][R10.64] ;  /* 0x000000040a067981 */ /* 0x000ee2000c1e1900 */
[----:B--2---:R-:W-:-:S06]  /*0bb0*/  IMAD.WIDE R20, R21, 0x4, R12 ;  /* 0x0000000415147825 */ /* 0x004fcc00078e020c */
[----:B------:R-:W3:Y:S01]  /*0bc0*/  LDG.E R21, desc[UR4][R20.64] ;  /* 0x0000000414157981 */ /* 0x000ee2000c1e1900 */
[----:B-1----:R-:W-:-:S04]  /*0bd0*/  IMAD.WIDE R18, R19, 0x4, R16 ;  /* 0x0000000413127825 */ /* 0x002fc800078e0210 */
[----:B---3--:R-:W-:-:S05]  /*0be0*/  FMUL R23, R6, R21 ;  /* 0x0000001506177220 */ /* 0x008fca0000400000 */
[----:B------:R0:W-:Y:S04]  /*0bf0*/  REDG.E.ADD.F32.FTZ.RN.STRONG.GPU desc[UR4][R18.64], R23 ;  /* 0x00000017120079a6 */ /* 0x0001e8000c12f304 */
[----:B------:R-:W2:Y:S04]  /*0c00*/  LDG.E R15, desc[UR4][R14.64+0x4] ;  /* 0x000004040e0f7981 */ /* 0x000ea8000c1e1900 */
[----:B------:R-:W3:Y:S04]  /*0c10*/  LDG.E R25, desc[UR4][R8.64+0x4] ;  /* 0x0000040408197981 */ /* 0x000ee8000c1e1900 */
[----:B------:R-:W4:Y:S01]  /*0c20*/  LDG.E R6, desc[UR4][R10.64+0x4] ;  /* 0x000004040a067981 */ /* 0x000f22000c1e1900 */
[----:B--2---:R-:W-:-:S06]  /*0c30*/  IMAD.WIDE R12, R15, 0x4, R12 ;  /* 0x000000040f0c7825 */ /* 0x004fcc00078e020c */
[----:B------:R-:W4:Y:S01]  /*0c40*/  LDG.E R13, desc[UR4][R12.64] ;  /* 0x000000040c0d7981 */ /* 0x000f22000c1e1900 */
[----:B---3--:R-:W-:Y:S01]  /*0c50*/  IMAD.WIDE R16, R25, 0x4, R16 ;  /* 0x0000000419107825 */ /* 0x008fe200078e0210 */
[----:B------:R-:W-:-:S03]  /*0c60*/  IADD3 R5, P1, PT, R5, 0x2, RZ ;  /* 0x0000000205057810 */ /* 0x000fc60007f3e0ff */
[----:B----4-:R-:W-:-:S05]  /*0c70*/  FMUL R21, R6, R13 ;  /* 0x0000000d06157220 */ /* 0x010fca0000400000 */
[----:B------:R0:W-:Y:S01]  /*0c80*/  REDG.E.ADD.F32.FTZ.RN.STRONG.GPU desc[UR4][R16.64], R21 ;  /* 0x00000015100079a6 */ /* 0x0001e2000c12f304 */
[----:B------:R-:W-:-:S07]  /*0c90*/  IMAD.X R4, RZ, RZ, R4, P1 ;  /* 0x000000ffff047224 */ /* 0x000fce00008e0604 */
.L_x_5:
[----:B------:R-:W-:Y:S05]  /*0ca0*/  @P0 BRA `(.L_x_1) ;  /* 0x0000000000580947 */ /* 0x000fea0003800000 */
[----:B------:R-:W2:Y:S01]  /*0cb0*/  LDCU.128 UR12, c[0x0][0x380] ;  /* 0x00007000ff0c77ac */ /* 0x000ea20008000c00 */
[----:B------:R-:W-:Y:S01]  /*0cc0*/  IADD3 R2, P0, PT, R2, R5, RZ ;  /* 0x0000000502027210 */ /* 0x000fe20007f1e0ff */
[----:B------:R-:W3:Y:S04]  /*0cd0*/  LDCU.64 UR8, c[0x0][0x390] ;  /* 0x00007200ff0877ac */ /* 0x000ee80008000a00 */
[----:B------:R-:W-:Y:S02]  /*0ce0*/  IMAD.X R7, R7, 0x1, R4, P0 ;  /* 0x0000000107077824 */ /* 0x000fe400000e0604 */
[----:B------:R-:W-:-:S03]  /*0cf0*/  IMAD.SHL.U32 R10, R2, 0x4, RZ ;  /* 0x00000004020a7824 */ /* 0x000fc600078e00ff */
[----:B------:R-:W-:Y:S02]  /*0d00*/  SHF.L.U64.HI R2, R2, 0x2, R7 ;  /* 0x0000000202027819 */ /* 0x000fe40000010207 */
[----:B------:R-:W4:Y:S01]  /*0d10*/  LDC.64 R6, c[0x0][0x398] ;  /* 0x0000e600ff067b82 */ /* 0x000f220000000a00 */
[----:B--2---:R-:W-:-:S04]  /*0d20*/  IADD3 R4, P0, PT, R10, UR14, RZ ;  /* 0x0000000e0a047c10 */ /* 0x004fc8000ff1e0ff */
[----:B------:R-:W-:-:S06]  /*0d30*/  IADD3.X R5, PT, PT, R2, UR15, RZ, P0, !PT ;  /* 0x0000000f02057c10 */ /* 0x000fcc00087fe4ff */
[----:B------:R-:W4:Y:S01]  /*0d40*/  LDG.E R5, desc[UR4][R4.64] ;  /* 0x0000000404057981 */ /* 0x000f22000c1e1900 */
[C---:B---3--:R-:W-:Y:S02]  /*0d50*/  IADD3 R8, P0, PT, R10.reuse, UR8, RZ ;  /* 0x000000080a087c10 */ /* 0x048fe4000ff1e0ff */
[----:B------:R-:W-:Y:S02]  /*0d60*/  IADD3 R10, P1, PT, R10, UR12, RZ ;  /* 0x0000000c0a0a7c10 */ /* 0x000fe4000ff3e0ff */
[C---:B------:R-:W-:Y:S02]  /*0d70*/  IADD3.X R9, PT, PT, R2.reuse, UR9, RZ, P0, !PT ;  /* 0x0000000902097c10 */ /* 0x040fe400087fe4ff */
[----:B------:R-:W-:-:S04]  /*0d80*/  IADD3.X R11, PT, PT, R2, UR13, RZ, P1, !PT ;  /* 0x0000000d020b7c10 */ /* 0x000fc80008ffe4ff */
[----:B------:R-:W2:Y:S04]  /*0d90*/  LDG.E R9, desc[UR4][R8.64] ;  /* 0x0000000408097981 */ /* 0x000ea8000c1e1900 */
[----:B------:R-:W3:Y:S01]  /*0da0*/  LDG.E R10, desc[UR4][R10.64] ;  /* 0x000000040a0a7981 */ /* 0x000ee2000c1e1900 */
[----:B----4-:R-:W-:Y:S02]  /*0db0*/  IMAD.WIDE R6, R5, 0x4, R6 ;  /* 0x0000000405067825 */ /* 0x010fe400078e0206 */
[----:B------:R-:W2:Y:S04]  /*0dc0*/  LDC.64 R4, c[0x0][0x3a0] ;  /* 0x0000e800ff047b82 */ /* 0x000ea80000000a00 */
[----:B------:R-:W3:Y:S01]  /*0dd0*/  LDG.E R7, desc[UR4][R6.64] ;  /* 0x0000000406077981 */ /* 0x000ee2000c1e1900 */
[----:B--2---:R-:W-:-:S04]  /*0de0*/  IMAD.WIDE R4, R9, 0x4, R4 ;  /* 0x0000000409047825 */ /* 0x004fc800078e0204 */
[----:B---3--:R-:W-:-:S05]  /*0df0*/  FMUL R13, R10, R7 ;  /* 0x000000070a0d7220 */ /* 0x008fca0000400000 */
[----:B------:R3:W-:Y:S02]  /*0e00*/  REDG.E.ADD.F32.FTZ.RN.STRONG.GPU desc[UR4][R4.64], R13 ;  /* 0x0000000d040079a6 */ /* 0x0007e4000c12f304 */
.L_x_1:
[----:B------:R-:W-:Y:S05]  /*0e10*/  BSYNC.RECONVERGENT B0 ;  /* 0x0000000000007941 */ /* 0x000fea0003800200 */
.L_x_0:
[----:B------:R-:W-:-:S13]  /*0e20*/  ISETP.NE.AND P0, PT, R3, RZ, PT ;  /* 0x000000ff0300720c */ /* 0x000fda0003f05270 */
[----:B------:R-:W-:Y:S05]  /*0e30*/  @P0 EXIT ;  /* 0x000000000000094d */ /* 0x000fea0003800000 */
[----:B---3--:R-:W3:Y:S01]  /*0e40*/  LDC R5, c[0x0][0x3a8] ;  /* 0x0000ea00ff057b82 */ /* 0x008ee20000000800 */
[----:B------:R-:W-:Y:S02]  /*0e50*/  IMAD R0, R0, UR6, RZ ;  /* 0x0000000600007c24 */ /* 0x000fe4000f8e02ff */
[----:B---3--:R-:W-:-:S05]  /*0e60*/  VIADD R5, R5, 0xffffffff ;  /* 0xffffffff05057836 */ /* 0x008fca0000000000 */
[----:B------:R-:W-:-:S13]  /*0e70*/  ISETP.GE.U32.AND P0, PT, R0, R5, PT ;  /* 0x000000050000720c */ /* 0x000fda0003f06070 */
[----:B------:R-:W-:Y:S05]  /*0e80*/  @P0 EXIT ;  /* 0x000000000000094d */ /* 0x000fea0003800000 */
[----:B------:R-:W-:Y:S02]  /*0e90*/  IADD3 R2, P1, PT, R0, 0x1, RZ ;  /* 0x0000000100027810 */ /* 0x000fe40007f3e0ff */
[----:B------:R-:W-:Y:S02]  /*0ea0*/  SHF.R.S32.HI R3, RZ, 0x1f, R0 ;  /* 0x0000001fff037819 */ /* 0x000fe40000011400 */
[----:B------:R-:W-:Y:S02]  /*0eb0*/  SHF.R.S32.HI R4, RZ, 0x1f, R5 ;  /* 0x0000001fff047819 */ /* 0x000fe40000011405 */
[----:B------:R-:W-:Y:S01]  /*0ec0*/  ISETP.GT.U32.AND P0, PT, R2, R5, PT ;  /* 0x000000050200720c */ /* 0x000fe20003f04070 */
[----:B------:R-:W-:-:S05]  /*0ed0*/  IMAD.X R7, RZ, RZ, R3, P1 ;  /* 0x000000ffff077224 */ /* 0x000fca00008e0603 */
[----:B------:R-:W-:-:S04]  /*0ee0*/  ISETP.GT.U32.AND.EX P0, PT, R7, R4, PT, P0 ;  /* 0x000000040700720c */ /* 0x000fc80003f04100 */
[----:B------:R-:W-:Y:S02]  /*0ef0*/  SEL R5, R2, R5, P0 ;  /* 0x0000000502057207 */ /* 0x000fe40000000000 */
[----:B------:R-:W-:Y:S02]  /*0f00*/  SEL R4, R7, R4, P0 ;  /* 0x0000000407047207 */ /* 0x000fe40000000000 */
[CC--:B------:R-:W-:Y:S02]  /*0f10*/  IADD3 R2, P2, PT, -R0.reuse, R5.reuse, RZ ;  /* 0x0000000500027210 */ /* 0x0c0fe40007f5e1ff */
[----:B------:R-:W-:Y:S02]  /*0f20*/  IADD3 R5, P3, PT, R0, -R5, RZ ;  /* 0x8000000500057210 */ /* 0x000fe40007f7e0ff */
[----:B------:R-:W-:Y:S01]  /*0f30*/  LOP3.LUT R20, R2, 0x7, RZ, 0xc0, !PT ;  /* 0x0000000702147812 */ /* 0x000fe200078ec0ff */
[----:B------:R-:W-:Y:S01]  /*0f40*/  IMAD.X R14, R4, 0x1, ~R3, P2 ;  /* 0x00000001040e7824 */ /* 0x000fe200010e0e03 */
[----:B------:R-:W-:Y:S01]  /*0f50*/  ISETP.GT.U32.AND P1, PT, R5, -0x8, PT ;  /* 0xfffffff80500780c */ /* 0x000fe20003f24070 */
[----:B------:R-:W-:Y:S01]  /*0f60*/  IMAD.X R5, R3, 0x1, ~R4, P3 ;  /* 0x0000000103057824 */ /* 0x000fe200018e0e04 */
[----:B------:R-:W-:-:S04]  /*0f70*/  ISETP.NE.U32.AND P0, PT, R20, RZ, PT ;  /* 0x000000ff1400720c */ /* 0x000fc80003f05070 */
[----:B------:R-:W-:Y:S02]  /*0f80*/  ISETP.GT.U32.AND.EX P1, PT, R5, -0x1, PT, P1 ;  /* 0xffffffff0500780c */ /* 0x000fe40003f24110 */
[----:B------:R-:W-:-:S11]  /*0f90*/  ISETP.NE.AND.EX P0, PT, RZ, RZ, PT, P0 ;  /* 0x000000ffff00720c */ /* 0x000fd60003f05300 */
[----:B------:R-:W-:Y:S05]  /*0fa0*/  @P1 BRA `(.L_x_6) ;  /* 0x0000000400681947 */ /* 0x000fea0003800000 */
[----:B------:R-:W3:Y:S01]  /*0fb0*/  LDCU.128 UR8, c[0x0][0x380] ;  /* 0x00007000ff0877ac */ /* 0x000ee20008000c00 */
[----:B------:R-:W-:Y:S02]  /*0fc0*/  LEA R4, P1, R0, 0x10, 0x2 ;  /* 0x0000001000047811 */ /* 0x000fe400078210ff */
[----:B------:R-:W-:Y:S01]  /*0fd0*/  LOP3.LUT R15, R2, 0xfffffff8, RZ, 0xc0, !PT ;  /* 0xfffffff8020f7812 */ /* 0x000fe200078ec0ff */
[----:B------:R-:W4:Y:S01]  /*0fe0*/  LDCU.64 UR6, c[0x0][0x390] ;  /* 0x00007200ff0677ac */ /* 0x000f220008000a00 */
[----:B------:R-:W-:Y:S02]  /*0ff0*/  LEA.HI.X R5, R0, RZ, R3, 0x2, P1 ;  /* 0x000000ff00057211 */ /* 0x000fe400008f1403 */
[C---:B---3--:R-:W-:Y:S02]  /*1000*/  IADD3 R6, P2, PT, R4.reuse, UR8, RZ ;  /* 0x0000000804067c10 */ /* 0x048fe4000ff5e0ff */
[C---:B--2---:R-:W-:Y:S02]  /*1010*/  IADD3 R8, P3, PT, R4.reuse, UR10, RZ ;  /* 0x0000000a04087c10 */ /* 0x044fe4000ff7e0ff */
[----:B----4-:R-:W-:-:S02]  /*1020*/  IADD3 R4, P1, PT, R4, UR6, RZ ;  /* 0x0000000604047c10 */ /* 0x010fc4000ff3e0ff */
[C---:B------:R-:W-:Y:S02]  /*1030*/  IADD3.X R7, PT, PT, R5.reuse, UR9, RZ, P2, !PT ;  /* 0x0000000905077c10 */ /* 0x040fe400097fe4ff */
[C---:B------:R-:W-:Y:S02]  /*1040*/  IADD3.X R9, PT, PT, R5.reuse, UR11, RZ, P3, !PT ;  /* 0x0000000b05097c10 */ /* 0x040fe40009ffe4ff */
[----:B------:R-:W-:-:S07]  /*1050*/  IADD3.X R5, PT, PT, R5, UR7, RZ, P1, !PT ;  /* 0x0000000705057c10 */ /* 0x000fce0008ffe4ff */
.L_x_7:
[----:B01----:R-:W2:Y:S01]  /*1060*/  LDG.E R23, desc[UR4][R8.64+-0x10] ;  /* 0xfffff00408177981 */ /* 0x003ea2000c1e1900 */
[----:B------:R-:W2:Y:S03]  /*1070*/  LDC.64 R12, c[0x0][0x398] ;  /* 0x0000e600ff0c7b82 */ /* 0x000ea60000000a00 */
[----:B---3--:R-:W3:Y:S04]  /*1080*/  LDG.E R18, desc[UR4][R6.64+-0x10] ;  /* 0xfffff00406127981 */ /* 0x008ee8000c1e1900 */
        /* <DEDUP_REMOVED lines=56> */
[----:B-1----:R-:W4:Y:S04]  /*1410*/  LDG.E R19, desc[UR4][R4.64+0xc] ;  /* 0x00000c0404137981 */ /* 0x002f28000c1e1900 */
[----:B------:R0:W5:Y:S01]  /*1420*/  LDG.E R18, desc[UR4][R6.64+0xc] ;  /* 0x00000c0406127981 */ /* 0x000162000c1e1900 */
[----:B------:R-:W-:Y:S01]  /*1430*/  IADD3 R15, P1, PT, R15, -0x8, RZ ;  /* 0xfffffff80f0f7810 */ /* 0x000fe20007f3e0ff */
[----:B--2---:R-:W-:-:S06]  /*1440*/  IMAD.WIDE R12, R25, 0x4, R12 ;  /* 0x00000004190c7825 */ /* 0x004fcc00078e020c */
[----:B------:R-:W5:Y:S01]  /*1450*/  LDG.E R13, desc[UR4][R12.64] ;  /* 0x000000040c0d7981 */ /* 0x000f62000c1e1900 */
[----:B------:R-:W-:Y:S02]  /*1460*/  IADD3.X R14, PT, PT, R14, -0x1, RZ, P1, !PT ;  /* 0xffffffff0e0e7810 */ /* 0x000fe40000ffe4ff */
[----:B------:R-:W-:-:S04]  /*1470*/  ISETP.NE.U32.AND P1, PT, R15, RZ, PT ;  /* 0x000000ff0f00720c */ /* 0x000fc80003f25070 */
[----:B------:R-:W-:Y:S01]  /*1480*/  ISETP.NE.AND.EX P1, PT, R14, RZ, PT, P1 ;  /* 0x000000ff0e00720c */ /* 0x000fe20003f25310 */
[----:B----4-:R-:W-:Y:S01]  /*1490*/  IMAD.WIDE R10, R19, 0x4, R10 ;  /* 0x00000004130a7825 */ /* 0x010fe200078e020a */
[----:B------:R-:W-:Y:S02]  /*14a0*/  IADD3 R0, P2, PT, R0, 0x8, RZ ;  /* 0x0000000800007810 */ /* 0x000fe40007f5e0ff */
[----:B------:R-:W-:Y:S02]  /*14b0*/  IADD3 R4, P3, PT, R4, 0x20, RZ ;  /* 0x0000002004047810 */ /* 0x000fe40007f7e0ff */
[----:B0-----:R-:W-:Y:S02]  /*14c0*/  IADD3 R6, P4, PT, R6, 0x20, RZ ;  /* 0x0000002006067810 */ /* 0x001fe40007f9e0ff */
[----:B------:R-:W-:Y:S01]  /*14d0*/  IADD3 R8, P5, PT, R8, 0x20, RZ ;  /* 0x0000002008087810 */ /* 0x000fe20007fbe0ff */
[----:B------:R-:W-:Y:S02]  /*14e0*/  IMAD.X R5, RZ, RZ, R5, P3 ;  /* 0x000000ffff057224 */ /* 0x000fe400018e0605 */
[----:B------:R-:W-:-:S02]  /*14f0*/  IMAD.X R7, RZ, RZ, R7, P4 ;  /* 0x000000ffff077224 */ /* 0x000fc400020e0607 */
[----:B------:R-:W-:Y:S02]  /*1500*/  IMAD.X R9, RZ, RZ, R9, P5 ;  /* 0x000000ffff097224 */ /* 0x000fe400028e0609 */
[----:B------:R-:W-:Y:S02]  /*1510*/  IMAD.X R3, RZ, RZ, R3, P2 ;  /* 0x000000ffff037224 */ /* 0x000fe400010e0603 */
[----:B-----5:R-:W-:-:S05]  /*1520*/  FMUL R19, R18, R13 ;  /* 0x0000000d12137220 */ /* 0x020fca0000400000 */
[----:B------:R3:W-:Y:S01]  /*1530*/  REDG.E.ADD.F32.FTZ.RN.STRONG.GPU desc[UR4][R10.64], R19 ;  /* 0x000000130a0079a6 */ /* 0x0007e2000c12f304 */
[----:B------:R-:W-:Y:S05]  /*1540*/  @P1 BRA `(.L_x_7) ;  /* 0xfffffff800c41947 */ /* 0x000fea000383ffff */
.L_x_6:
[----:B------:R-:W-:Y:S05]  /*1550*/  @!P0 EXIT ;  /* 0x000000000000894d */ /* 0x000fea0003800000 */
[----:B------:R-:W-:Y:S02]  /*1560*/  ISETP.GE.U32.AND P0, PT, R20, 0x4, PT ;  /* 0x000000041400780c */ /* 0x000fe40003f06070 */
[----:B-12---:R-:W-:Y:S02]  /*1570*/  LOP3.LUT R22, R2, 0x3, RZ, 0xc0, !PT ;  /* 0x0000000302167812 */ /* 0x006fe400078ec0ff */
[----:B------:R-:W-:Y:S02]  /*1580*/  ISETP.GE.U32.AND.EX P0, PT, RZ, RZ, PT, P0 ;  /* 0x000000ffff00720c */ /* 0x000fe40003f06100 */
[----:B------:R-:W-:-:S04]  /*1590*/  ISETP.NE.U32.AND P1, PT, R22, RZ, PT ;  /* 0x000000ff1600720c */ /* 0x000fc80003f25070 */
[----:B------:R-:W-:-:S07]  /*15a0*/  ISETP.NE.AND.EX P1, PT, RZ, RZ, PT, P1 ;  /* 0x000000ffff00720c */ /* 0x000fce0003f25310 */
[----:B------:R-:W-:Y:S06]  /*15b0*/  @!P0 BRA `(.L_x_8) ;  /* 0x0000000000b88947 */ /* 0x000fec0003800000 */
[----:B------:R-:W1:Y:S01]  /*15c0*/  LDCU.128 UR8, c[0x0][0x380] ;  /* 0x00007000ff0877ac */ /* 0x000e620008000c00 */
[C---:B---3--:R-:W-:Y:S01]  /*15d0*/  IMAD.SHL.U32 R10, R0.reuse, 0x4, RZ ;  /* 0x00000004000a7824 */ /* 0x048fe200078e00ff */
[----:B------:R-:W-:Y:S01]  /*15e0*/  SHF.L.U64.HI R11, R0, 0x2, R3 ;  /* 0x00000002000b7819 */ /* 0x000fe20000010203 */
[----:B------:R-:W2:Y:S01]  /*15f0*/  LDC.64 R6, c[0x0][0x398] ;  /* 0x0000e600ff067b82 */ /* 0x000ea20000000a00 */
[----:B------:R-:W3:Y:S07]  /*1600*/  LDCU.64 UR6, c[0x0][0x390] ;  /* 0x00007200ff0677ac */ /* 0x000eee0008000a00 */
[----:B------:R-:W4:Y:S01]  /*1610*/  LDC.64 R12, c[0x0][0x3a0] ;  /* 0x0000e800ff0c7b82 */ /* 0x000f220000000a00 */
[----:B-1----:R-:W-:-:S04]  /*1620*/  IADD3 R4, P0, PT, R10, UR10, RZ ;  /* 0x0000000a0a047c10 */ /* 0x002fc8000ff1e0ff */
[----:B------:R-:W-:-:S05]  /*1630*/  IADD3.X R5, PT, PT, R11, UR11, RZ, P0, !PT ;  /* 0x0000000b0b057c10 */ /* 0x000fca00087fe4ff */
[----:B0-----:R-:W2:Y:S01]  /*1640*/  LDG.E R17, desc[UR4][R4.64] ;  /* 0x0000000404117981 */ /* 0x001ea2000c1e1900 */
[C---:B---3--:R-:W-:Y:S02]  /*1650*/  IADD3 R8, P0, PT, R10.reuse, UR6, RZ ;  /* 0x000000060a087c10 */ /* 0x048fe4000ff1e0ff */
[----:B------:R-:W-:Y:S02]  /*1660*/  IADD3 R10, P2, PT, R10, UR8, RZ ;  /* 0x000000080a0a7c10 */ /* 0x000fe4000ff5e0ff */
[C---:B------:R-:W-:Y:S02]  /*1670*/  IADD3.X R9, PT, PT, R11.reuse, UR7, RZ, P0, !PT ;  /* 0x000000070b097c10 */ /* 0x040fe400087fe4ff */
[----:B------:R-:W-:-:S03]  /*1680*/  IADD3.X R11, PT, PT, R11, UR9, RZ, P2, !PT ;  /* 0x000000090b0b7c10 */ /* 0x000fc600097fe4ff */
[----:B------:R-:W4:Y:S04]  /*1690*/  LDG.E R15, desc[UR4][R8.64] ;  /* 0x00000004080f7981 */ /* 0x000f28000c1e1900 */
[----:B------:R-:W3:Y:S01]  /*16a0*/  LDG.E R18, desc[UR4][R10.64] ;  /* 0x000000040a127981 */ /* 0x000ee2000c1e1900 */
        /* <DEDUP_REMOVED lines=21> */
[----:B------:R-:W3:Y:S04]  /*1800*/  LDG.E R21, desc[UR4][R4.64+0xc] ;  /* 0x00000c0404157981 */ /* 0x000ee8000c1e1900 */
[----:B-1----:R-:W4:Y:S04]  /*1810*/  LDG.E R19, desc[UR4][R8.64+0xc] ;  /* 0x00000c0408137981 */ /* 0x002f28000c1e1900 */
[----:B------:R-:W5:Y:S01]  /*1820*/  LDG.E R18, desc[UR4][R10.64+0xc] ;  /* 0x00000c040a127981 */ /* 0x000f62000c1e1900 */
[----:B---3--:R-:W-:-:S06]  /*1830*/  IMAD.WIDE R6, R21, 0x4, R6 ;  /* 0x0000000415067825 */ /* 0x008fcc00078e0206 */
[----:B------:R-:W5:Y:S01]  /*1840*/  LDG.E R7, desc[UR4][R6.64] ;  /* 0x0000000406077981 */ /* 0x000f62000c1e1900 */
[----:B----4-:R-:W-:Y:S01]  /*1850*/  IMAD.WIDE R12, R19, 0x4, R12 ;  /* 0x00000004130c7825 */ /* 0x010fe200078e020c */
[----:B------:R-:W-:-:S03]  /*1860*/  IADD3 R0, P0, PT, R0, 0x4, RZ ;  /* 0x0000000400007810 */ /* 0x000fc60007f1e0ff */
[----:B-----5:R-:W-:-:S05]  /*1870*/  FMUL R19, R18, R7 ;  /* 0x0000000712137220 */ /* 0x020fca0000400000 */
[----:B------:R2:W-:Y:S01]  /*1880*/  REDG.E.ADD.F32.FTZ.RN.STRONG.GPU desc[UR4][R12.64], R19 ;  /* 0x000000130c0079a6 */ /* 0x0005e2000c12f304 */
[----:B------:R-:W-:-:S07]  /*1890*/  IMAD.X R3, RZ, RZ, R3, P0 ;  /* 0x000000ffff037224 */ /* 0x000fce00000e0603 */
.L_x_8:
[----:B------:R-:W-:Y:S05]  /*18a0*/  @!P1 EXIT ;  /* 0x000000000000994d */ /* 0x000fea0003800000 */
[----:B------:R-:W-:Y:S02]  /*18b0*/  ISETP.NE.U32.AND P0, PT, R22, 0x1, PT ;  /* 0x000000011600780c */ /* 0x000fe40003f05070 */
[----:B------:R-:W-:Y:S02]  /*18c0*/  LOP3.LUT R2, R2, 0x1, RZ, 0xc0, !PT ;  /* 0x0000000102027812 */ /* 0x000fe400078ec0ff */
[----:B------:R-:W-:Y:S02]  /*18d0*/  ISETP.NE.AND.EX P0, PT, RZ, RZ, PT, P0 ;  /* 0x000000ffff00720c */ /* 0x000fe40003f05300 */
[----:B------:R-:W-:-:S04]  /*18e0*/  ISETP.NE.U32.AND P1, PT, R2, 0x1, PT ;  /* 0x000000010200780c */ /* 0x000fc80003f25070 */
[----:B------:R-:W-:-:S07]  /*18f0*/  ISETP.NE.U32.AND.EX P1, PT, RZ, RZ, PT, P1 ;  /* 0x000000ffff00720c */ /* 0x000fce0003f25110 */
[----:B------:R-:W-:Y:S06]  /*1900*/  @!P0 BRA `(.L_x_9) ;  /* 0x0000000000788947 */ /* 0x000fec0003800000 */
[----:B------:R-:W2:Y:S01]  /*1910*/  LDCU.128 UR8, c[0x0][0x380] ;  /* 0x00007000ff0877ac */ /* 0x000ea20008000c00 */
[C---:B------:R-:W-:Y:S01]  /*1920*/  IMAD.SHL.U32 R6, R0.reuse, 0x4, RZ ;  /* 0x0000000400067824 */ /* 0x040fe200078e00ff */
[----:B------:R-:W-:Y:S01]  /*1930*/  SHF.L.U64.HI R2, R0, 0x2, R3 ;  /* 0x0000000200027819 */ /* 0x000fe20000010203 */
[----:B---3--:R-:W1:Y:S01]  /*1940*/  LDC.64 R10, c[0x0][0x398] ;  /* 0x0000e600ff0a7b82 */ /* 0x008e620000000a00 */
[----:B------:R-:W3:Y:S07]  /*1950*/  LDCU.64 UR6, c[0x0][0x390] ;  /* 0x00007200ff0677ac */ /* 0x000eee0008000a00 */
[----:B------:R-:W4:Y:S01]  /*1960*/  LDC.64 R8, c[0x0][0x3a0] ;  /* 0x0000e800ff087b82 */ /* 0x000f220000000a00 */
[----:B--2---:R-:W-:-:S04]  /*1970*/  IADD3 R12, P0, PT, R6, UR10, RZ ;  /* 0x0000000a060c7c10 */ /* 0x004fc8000ff1e0ff */
[----:B------:R-:W-:-:S05]  /*1980*/  IADD3.X R13, PT, PT, R2, UR11, RZ, P0, !PT ;  /* 0x0000000b020d7c10 */ /* 0x000fca00087fe4ff */
[----:B0-----:R-:W1:Y:S01]  /*1990*/  LDG.E R17, desc[UR4][R12.64] ;  /* 0x000000040c117981 */ /* 0x001e62000c1e1900 */
[C---:B---3--:R-:W-:Y:S02]  /*19a0*/  IADD3 R4, P0, PT, R6.reuse, UR6, RZ ;  /* 0x0000000606047c10 */ /* 0x048fe4000ff1e0ff */
[----:B------:R-:W-:Y:S02]  /*19b0*/  IADD3 R6, P2, PT, R6, UR8, RZ ;  /* 0x0000000806067c10 */ /* 0x000fe4000ff5e0ff */
[C---:B------:R-:W-:Y:S02]  /*19c0*/  IADD3.X R5, PT, PT, R2.reuse, UR7, RZ, P0, !PT ;  /* 0x0000000702057c10 */ /* 0x040fe400087fe4ff */
[----:B------:R-:W-:-:S03]  /*19d0*/  IADD3.X R7, PT, PT, R2, UR9, RZ, P2, !PT ;  /* 0x0000000902077c10 */ /* 0x000fc600097fe4ff */
[----:B------:R-:W4:Y:S04]  /*19e0*/  LDG.E R15, desc[UR4][R4.64] ;  /* 0x00000004040f7981 */ /* 0x000f28000c1e1900 */
[----:B------:R-:W2:Y:S01]  /*19f0*/  LDG.E R2, desc[UR4][R6.64] ;  /* 0x0000000406027981 */ /* 0x000ea2000c1e1900 */
[----:B-1----:R-:W-:-:S06]  /*1a00*/  IMAD.WIDE R16, R17, 0x4, R10 ;  /* 0x0000000411107825 */ /* 0x002fcc00078e020a */
[----:B------:R-:W2:Y:S01]  /*1a10*/  LDG.E R17, desc[UR4][R16.64] ;  /* 0x0000000410117981 */ /* 0x000ea2000c1e1900 */
[----:B----4-:R-:W-:-:S04]  /*1a20*/  IMAD.WIDE R14, R15, 0x4, R8 ;  /* 0x000000040f0e7825 */ /* 0x010fc800078e0208 */
[----:B--2---:R-:W-:-:S05]  /*1a30*/  FMUL R19, R2, R17 ;  /* 0x0000001102137220 */ /* 0x004fca0000400000 */
        /* <DEDUP_REMOVED lines=11> */
.L_x_9:
[----:B------:R-:W-:Y:S05]  /*1af0*/  @P1 EXIT ;  /* 0x000000000000194d */ /* 0x000fea0003800000 */
[----:B------:R-:W4:Y:S01]  /*1b00*/  LDCU.128 UR8, c[0x0][0x380] ;  /* 0x00007000ff0877ac */ /* 0x000f220008000c00 */
[C---:B-1----:R-:W-:Y:S01]  /*1b10*/  IMAD.SHL.U32 R8, R0.reuse, 0x4, RZ ;  /* 0x0000000400087824 */ /* 0x042fe200078e00ff */
[----:B------:R-:W-:Y:S01]  /*1b20*/  SHF.L.U64.HI R0, R0, 0x2, R3 ;  /* 0x0000000200007819 */ /* 0x000fe20000010203 */
[----:B------:R-:W1:Y:S01]  /*1b30*/  LDC.64 R4, c[0x0][0x398] ;  /* 0x0000e600ff047b82 */ /* 0x000e620000000a00 */
[----:B------:R-:W5:Y:S02]  /*1b40*/  LDCU.64 UR6, c[0x0][0x390] ;  /* 0x00007200ff0677ac */ /* 0x000f640008000a00 */
[----:B----4-:R-:W-:-:S04]  /*1b50*/  IADD3 R2, P0, PT, R8, UR10, RZ ;  /* 0x0000000a08027c10 */ /* 0x010fc8000ff1e0ff */
[----:B------:R-:W-:-:S06]  /*1b60*/  IADD3.X R3, PT, PT, R0, UR11, RZ, P0, !PT ;  /* 0x0000000b00037c10 */ /* 0x000fcc00087fe4ff */
[----:B------:R-:W1:Y:S01]  /*1b70*/  LDG.E R3, desc[UR4][R2.64] ;  /* 0x0000000402037981 */ /* 0x000e62000c1e1900 */
[C---:B-----5:R-:W-:Y:S02]  /*1b80*/  IADD3 R6, P0, PT, R8.reuse, UR6, RZ ;  /* 0x0000000608067c10 */ /* 0x060fe4000ff1e0ff */
[----:B------:R-:W-:Y:S02]  /*1b90*/  IADD3 R8, P1, PT, R8, UR8, RZ ;  /* 0x0000000808087c10 */ /* 0x000fe4000ff3e0ff */
[C---:B------:R-:W-:Y:S02]  /*1ba0*/  IADD3.X R7, PT, PT, R0.reuse, UR7, RZ, P0, !PT ;  /* 0x0000000700077c10 */ /* 0x040fe400087fe4ff */
[----:B------:R-:W-:-:S04]  /*1bb0*/  IADD3.X R9, PT, PT, R0, UR9, RZ, P1, !PT ;  /* 0x0000000900097c10 */ /* 0x000fc80008ffe4ff */
[----:B------:R-:W4:Y:S04]  /*1bc0*/  LDG.E R7, desc[UR4][R6.64] ;  /* 0x0000000406077981 */ /* 0x000f28000c1e1900 */
[----:B------:R-:W3:Y:S01]  /*1bd0*/  LDG.E R8, desc[UR4][R8.64] ;  /* 0x0000000408087981 */ /* 0x000ee2000c1e1900 */
[----:B-1----:R-:W-:Y:S02]  /*1be0*/  IMAD.WIDE R4, R3, 0x4, R4 ;  /* 0x0000000403047825 */ /* 0x002fe400078e0204 */
[----:B------:R-:W4:Y:S04]  /*1bf0*/  LDC.64 R2, c[0x0][0x3a0] ;  /* 0x0000e800ff027b82 */ /* 0x000f280000000a00 */
[----:B------:R-:W3:Y:S01]  /*1c00*/  LDG.E R5, desc[UR4][R4.64] ;  /* 0x0000000404057981 */ /* 0x000ee2000c1e1900 */
[----:B----4-:R-:W-:-:S04]  /*1c10*/  IMAD.WIDE R2, R7, 0x4, R2 ;  /* 0x0000000407027825 */ /* 0x010fc800078e0202 */
[----:B---3--:R-:W-:-:S05]  /*1c20*/  FMUL R11, R8, R5 ;  /* 0x00000005080b7220 */ /* 0x008fca0000400000 */
[----:B------:R-:W-:Y:S01]  /*1c30*/  REDG.E.ADD.F32.FTZ.RN.STRONG.GPU desc[UR4][R2.64], R11 ;  /* 0x0000000b020079a6 */ /* 0x000fe2000c12f304 */
[----:B------:R-:W-:Y:S05]  /*1c40*/  EXIT ;  /* 0x000000000000794d */ /* 0x000fea0003800000 */
.L_x_10:
[----:B------:R-:W-:-:S00]  /*1c50*/  BRA `(.L_x_10) ;  /* 0xfffffffc00fc7947 */ /* 0x000fc0000383ffff */
[----:B------:R-:W-:-:S00]  /*1c60*/  NOP ;  /* 0x0000000000007918 */ /* 0x000fc00000000000 */
        /* <DEDUP_REMOVED lines=9> */
.L_x_11:


//--------------------- .nv.shared.reserved.0     --------------------------
	.section	.nv.shared.reserved.0,"aw",@nobits
	.weak		__nv_reservedSMEM_offset_0_alias
	.size		__nv_reservedSMEM_offset_0_alias, 0, 64
	.other		__nv_reservedSMEM_offset_0_alias,@"STO_CUDA_RESERVED_SHARED STV_DEFAULT"
__nv_reservedSMEM_offset_0_alias:
	.zero		0
	.zero		64


//--------------------- .nv.constant0._Z14partialproductPfPiS0_S_S_iiii --------------------------
	.section	.nv.constant0._Z14partialproductPfPiS0_S_S_iiii,"a",@progbits
	.sectionflags	@""
	.align	4
.nv.constant0._Z14partialproductPfPiS0_S_S_iiii:
	.zero		952


//--------------------- SYMBOLS --------------------------

	.type		.nv.reservedSmem.offset0,@object
	.size		.nv.reservedSmem.offset0,0x4
